//
// Generated by NVIDIA NVVM Compiler
//
// Compiler Build ID: CL-36424714
// Cuda compilation tools, release 13.0, V13.0.88
// Based on NVVM 20.0.0
//

.version 9.0
.target sm_100
.address_size 64

	// .globl	_Z18simulate_portfolioPf
.global .align 4 .b8 precalc_xorwow_matrix[102400];
.global .align 4 .b8 precalc_xorwow_offset_matrix[102400];
.global .align 4 .b8 mrg32k3aM1[2304];
.global .align 4 .b8 mrg32k3aM2[2304];
.global .align 4 .b8 mrg32k3aM1SubSeq[2016];
.global .align 4 .b8 mrg32k3aM2SubSeq[2016];
.global .align 4 .b8 mrg32k3aM1Seq[2304];
.global .align 4 .b8 mrg32k3aM2Seq[2304];
.const .align 8 .b8 __cr_lgamma_table[72];
.const .align 4 .b8 T_arr[20] = {0, 0, 0, 63, 0, 0, 64, 63, 0, 0, 128, 63, 0, 0, 160, 63, 0, 0, 192, 63};
.const .align 4 .b8 r_arr[20] = {143, 194, 245, 60, 10, 215, 35, 61, 205, 204, 76, 61, 143, 194, 117, 61, 41, 92, 143, 61};
.const .align 4 .b8 v_arr[20] = {154, 153, 153, 62, 225, 122, 148, 62, 41, 92, 143, 62, 113, 61, 138, 62, 184, 30, 133, 62};
.const .align 4 .b8 S_arr[44] = {0, 0, 190, 66, 0, 0, 192, 66, 0, 0, 194, 66, 0, 0, 196, 66, 0, 0, 198, 66, 0, 0, 200, 66, 0, 0, 202, 66, 0, 0, 204, 66, 0, 0, 206, 66, 0, 0, 208, 66, 0, 0, 210, 66};
.extern .shared .align 16 .b8 accumulator[];

.visible .entry _Z18simulate_portfolioPf(
	.param .u64 .ptr .align 1 _Z18simulate_portfolioPf_param_0
)
{
	.local .align 8 .b8 	__local_depot0[48];
	.reg .b64 	%SP;
	.reg .b64 	%SPL;
	.reg .pred 	%p<74>;
	.reg .b32 	%r<1245>;
	.reg .b32 	%f<89>;
	.reg .b64 	%rd<38>;

	mov.u64 	%SPL, __local_depot0;
	ld.param.u64 	%rd10, [_Z18simulate_portfolioPf_param_0];
	add.u64 	%rd1, %SPL, 0;
	mov.u32 	%r1, %tid.x;
	mov.u32 	%r2, %ctaid.x;
	setp.gt.u32 	%p1, %r2, 43;
	@%p1 bra 	$L__BB0_128;
	setp.ne.s32 	%p2, %r1, 0;
	@%p2 bra 	$L__BB0_3;
	mov.b32 	%r565, 0;
	st.shared.u32 	[accumulator], %r565;
$L__BB0_3:
	mov.u32 	%r3, %ntid.x;
	mad.lo.s32 	%r4, %r2, %r3, %r1;
	mov.b32 	%r566, -9920396;
	mov.b32 	%r567, -771510409;
	st.local.v2.u32 	[%rd1], {%r567, %r566};
	mov.b32 	%r568, -123459836;
	mov.b32 	%r569, -308902214;
	st.local.v2.u32 	[%rd1+8], {%r569, %r568};
	mov.b32 	%r570, -127593864;
	mov.b32 	%r571, -589760388;
	st.local.v2.u32 	[%rd1+16], {%r571, %r570};
	setp.eq.s32 	%p3, %r4, 0;
	@%p3 bra 	$L__BB0_118;
	cvt.u64.u32 	%rd37, %r4;
	mov.b32 	%r951, 0;
	mov.u64 	%rd13, precalc_xorwow_matrix;
$L__BB0_5:
	mov.u64 	%rd3, %rd37;
	and.b64  	%rd4, %rd3, 3;
	setp.eq.s64 	%p4, %rd4, 0;
	@%p4 bra 	$L__BB0_117;
	mul.wide.u32 	%rd12, %r951, 3200;
	add.s64 	%rd5, %rd13, %rd12;
	mov.b32 	%r964, 0;
	mov.u32 	%r965, %r964;
	mov.u32 	%r966, %r964;
	mov.u32 	%r967, %r964;
	mov.u32 	%r968, %r964;
	mov.u32 	%r957, %r964;
$L__BB0_7:
	mul.wide.u32 	%rd14, %r957, 4;
	add.s64 	%rd15, %rd1, %rd14;
	ld.local.u32 	%r12, [%rd15+4];
	shl.b32 	%r13, %r957, 5;
	mov.b32 	%r963, 0;
$L__BB0_8:
	.pragma "nounroll";
	shr.u32 	%r575, %r12, %r963;
	and.b32  	%r576, %r575, 1;
	setp.eq.b32 	%p5, %r576, 1;
	not.pred 	%p6, %p5;
	add.s32 	%r577, %r13, %r963;
	mul.lo.s32 	%r578, %r577, 5;
	mul.wide.u32 	%rd16, %r578, 4;
	add.s64 	%rd6, %rd5, %rd16;
	@%p6 bra 	$L__BB0_10;
	ld.global.u32 	%r579, [%rd6];
	xor.b32  	%r968, %r968, %r579;
	ld.global.u32 	%r580, [%rd6+4];
	xor.b32  	%r967, %r967, %r580;
	ld.global.u32 	%r581, [%rd6+8];
	xor.b32  	%r966, %r966, %r581;
	ld.global.u32 	%r582, [%rd6+12];
	xor.b32  	%r965, %r965, %r582;
	ld.global.u32 	%r583, [%rd6+16];
	xor.b32  	%r964, %r964, %r583;
$L__BB0_10:
	and.b32  	%r585, %r575, 2;
	setp.eq.s32 	%p7, %r585, 0;
	@%p7 bra 	$L__BB0_12;
	ld.global.u32 	%r586, [%rd6+20];
	xor.b32  	%r968, %r968, %r586;
	ld.global.u32 	%r587, [%rd6+24];
	xor.b32  	%r967, %r967, %r587;
	ld.global.u32 	%r588, [%rd6+28];
	xor.b32  	%r966, %r966, %r588;
	ld.global.u32 	%r589, [%rd6+32];
	xor.b32  	%r965, %r965, %r589;
	ld.global.u32 	%r590, [%rd6+36];
	xor.b32  	%r964, %r964, %r590;
$L__BB0_12:
	and.b32  	%r592, %r575, 4;
	setp.eq.s32 	%p8, %r592, 0;
	@%p8 bra 	$L__BB0_14;
	ld.global.u32 	%r593, [%rd6+40];
	xor.b32  	%r968, %r968, %r593;
	ld.global.u32 	%r594, [%rd6+44];
	xor.b32  	%r967, %r967, %r594;
	ld.global.u32 	%r595, [%rd6+48];
	xor.b32  	%r966, %r966, %r595;
	ld.global.u32 	%r596, [%rd6+52];
	xor.b32  	%r965, %r965, %r596;
	ld.global.u32 	%r597, [%rd6+56];
	xor.b32  	%r964, %r964, %r597;
$L__BB0_14:
	and.b32  	%r599, %r575, 8;
	setp.eq.s32 	%p9, %r599, 0;
	@%p9 bra 	$L__BB0_16;
	ld.global.u32 	%r600, [%rd6+60];
	xor.b32  	%r968, %r968, %r600;
	ld.global.u32 	%r601, [%rd6+64];
	xor.b32  	%r967, %r967, %r601;
	ld.global.u32 	%r602, [%rd6+68];
	xor.b32  	%r966, %r966, %r602;
	ld.global.u32 	%r603, [%rd6+72];
	xor.b32  	%r965, %r965, %r603;
	ld.global.u32 	%r604, [%rd6+76];
	xor.b32  	%r964, %r964, %r604;
$L__BB0_16:
	and.b32  	%r606, %r575, 16;
	setp.eq.s32 	%p10, %r606, 0;
	@%p10 bra 	$L__BB0_18;
	ld.global.u32 	%r607, [%rd6+80];
	xor.b32  	%r968, %r968, %r607;
	ld.global.u32 	%r608, [%rd6+84];
	xor.b32  	%r967, %r967, %r608;
	ld.global.u32 	%r609, [%rd6+88];
	xor.b32  	%r966, %r966, %r609;
	ld.global.u32 	%r610, [%rd6+92];
	xor.b32  	%r965, %r965, %r610;
	ld.global.u32 	%r611, [%rd6+96];
	xor.b32  	%r964, %r964, %r611;
$L__BB0_18:
	and.b32  	%r613, %r575, 32;
	setp.eq.s32 	%p11, %r613, 0;
	@%p11 bra 	$L__BB0_20;
	ld.global.u32 	%r614, [%rd6+100];
	xor.b32  	%r968, %r968, %r614;
	ld.global.u32 	%r615, [%rd6+104];
	xor.b32  	%r967, %r967, %r615;
	ld.global.u32 	%r616, [%rd6+108];
	xor.b32  	%r966, %r966, %r616;
	ld.global.u32 	%r617, [%rd6+112];
	xor.b32  	%r965, %r965, %r617;
	ld.global.u32 	%r618, [%rd6+116];
	xor.b32  	%r964, %r964, %r618;
$L__BB0_20:
	and.b32  	%r620, %r575, 64;
	setp.eq.s32 	%p12, %r620, 0;
	@%p12 bra 	$L__BB0_22;
	ld.global.u32 	%r621, [%rd6+120];
	xor.b32  	%r968, %r968, %r621;
	ld.global.u32 	%r622, [%rd6+124];
	xor.b32  	%r967, %r967, %r622;
	ld.global.u32 	%r623, [%rd6+128];
	xor.b32  	%r966, %r966, %r623;
	ld.global.u32 	%r624, [%rd6+132];
	xor.b32  	%r965, %r965, %r624;
	ld.global.u32 	%r625, [%rd6+136];
	xor.b32  	%r964, %r964, %r625;
$L__BB0_22:
	and.b32  	%r627, %r575, 128;
	setp.eq.s32 	%p13, %r627, 0;
	@%p13 bra 	$L__BB0_24;
	ld.global.u32 	%r628, [%rd6+140];
	xor.b32  	%r968, %r968, %r628;
	ld.global.u32 	%r629, [%rd6+144];
	xor.b32  	%r967, %r967, %r629;
	ld.global.u32 	%r630, [%rd6+148];
	xor.b32  	%r966, %r966, %r630;
	ld.global.u32 	%r631, [%rd6+152];
	xor.b32  	%r965, %r965, %r631;
	ld.global.u32 	%r632, [%rd6+156];
	xor.b32  	%r964, %r964, %r632;
$L__BB0_24:
	and.b32  	%r634, %r575, 256;
	setp.eq.s32 	%p14, %r634, 0;
	@%p14 bra 	$L__BB0_26;
	ld.global.u32 	%r635, [%rd6+160];
	xor.b32  	%r968, %r968, %r635;
	ld.global.u32 	%r636, [%rd6+164];
	xor.b32  	%r967, %r967, %r636;
	ld.global.u32 	%r637, [%rd6+168];
	xor.b32  	%r966, %r966, %r637;
	ld.global.u32 	%r638, [%rd6+172];
	xor.b32  	%r965, %r965, %r638;
	ld.global.u32 	%r639, [%rd6+176];
	xor.b32  	%r964, %r964, %r639;
$L__BB0_26:
	and.b32  	%r641, %r575, 512;
	setp.eq.s32 	%p15, %r641, 0;
	@%p15 bra 	$L__BB0_28;
	ld.global.u32 	%r642, [%rd6+180];
	xor.b32  	%r968, %r968, %r642;
	ld.global.u32 	%r643, [%rd6+184];
	xor.b32  	%r967, %r967, %r643;
	ld.global.u32 	%r644, [%rd6+188];
	xor.b32  	%r966, %r966, %r644;
	ld.global.u32 	%r645, [%rd6+192];
	xor.b32  	%r965, %r965, %r645;
	ld.global.u32 	%r646, [%rd6+196];
	xor.b32  	%r964, %r964, %r646;
$L__BB0_28:
	and.b32  	%r648, %r575, 1024;
	setp.eq.s32 	%p16, %r648, 0;
	@%p16 bra 	$L__BB0_30;
	ld.global.u32 	%r649, [%rd6+200];
	xor.b32  	%r968, %r968, %r649;
	ld.global.u32 	%r650, [%rd6+204];
	xor.b32  	%r967, %r967, %r650;
	ld.global.u32 	%r651, [%rd6+208];
	xor.b32  	%r966, %r966, %r651;
	ld.global.u32 	%r652, [%rd6+212];
	xor.b32  	%r965, %r965, %r652;
	ld.global.u32 	%r653, [%rd6+216];
	xor.b32  	%r964, %r964, %r653;
$L__BB0_30:
	and.b32  	%r655, %r575, 2048;
	setp.eq.s32 	%p17, %r655, 0;
	@%p17 bra 	$L__BB0_32;
	ld.global.u32 	%r656, [%rd6+220];
	xor.b32  	%r968, %r968, %r656;
	ld.global.u32 	%r657, [%rd6+224];
	xor.b32  	%r967, %r967, %r657;
	ld.global.u32 	%r658, [%rd6+228];
	xor.b32  	%r966, %r966, %r658;
	ld.global.u32 	%r659, [%rd6+232];
	xor.b32  	%r965, %r965, %r659;
	ld.global.u32 	%r660, [%rd6+236];
	xor.b32  	%r964, %r964, %r660;
$L__BB0_32:
	and.b32  	%r662, %r575, 4096;
	setp.eq.s32 	%p18, %r662, 0;
	@%p18 bra 	$L__BB0_34;
	ld.global.u32 	%r663, [%rd6+240];
	xor.b32  	%r968, %r968, %r663;
	ld.global.u32 	%r664, [%rd6+244];
	xor.b32  	%r967, %r967, %r664;
	ld.global.u32 	%r665, [%rd6+248];
	xor.b32  	%r966, %r966, %r665;
	ld.global.u32 	%r666, [%rd6+252];
	xor.b32  	%r965, %r965, %r666;
	ld.global.u32 	%r667, [%rd6+256];
	xor.b32  	%r964, %r964, %r667;
$L__BB0_34:
	and.b32  	%r669, %r575, 8192;
	setp.eq.s32 	%p19, %r669, 0;
	@%p19 bra 	$L__BB0_36;
	ld.global.u32 	%r670, [%rd6+260];
	xor.b32  	%r968, %r968, %r670;
	ld.global.u32 	%r671, [%rd6+264];
	xor.b32  	%r967, %r967, %r671;
	ld.global.u32 	%r672, [%rd6+268];
	xor.b32  	%r966, %r966, %r672;
	ld.global.u32 	%r673, [%rd6+272];
	xor.b32  	%r965, %r965, %r673;
	ld.global.u32 	%r674, [%rd6+276];
	xor.b32  	%r964, %r964, %r674;
$L__BB0_36:
	and.b32  	%r676, %r575, 16384;
	setp.eq.s32 	%p20, %r676, 0;
	@%p20 bra 	$L__BB0_38;
	ld.global.u32 	%r677, [%rd6+280];
	xor.b32  	%r968, %r968, %r677;
	ld.global.u32 	%r678, [%rd6+284];
	xor.b32  	%r967, %r967, %r678;
	ld.global.u32 	%r679, [%rd6+288];
	xor.b32  	%r966, %r966, %r679;
	ld.global.u32 	%r680, [%rd6+292];
	xor.b32  	%r965, %r965, %r680;
	ld.global.u32 	%r681, [%rd6+296];
	xor.b32  	%r964, %r964, %r681;
$L__BB0_38:
	and.b32  	%r683, %r575, 32768;
	setp.eq.s32 	%p21, %r683, 0;
	@%p21 bra 	$L__BB0_40;
	ld.global.u32 	%r684, [%rd6+300];
	xor.b32  	%r968, %r968, %r684;
	ld.global.u32 	%r685, [%rd6+304];
	xor.b32  	%r967, %r967, %r685;
	ld.global.u32 	%r686, [%rd6+308];
	xor.b32  	%r966, %r966, %r686;
	ld.global.u32 	%r687, [%rd6+312];
	xor.b32  	%r965, %r965, %r687;
	ld.global.u32 	%r688, [%rd6+316];
	xor.b32  	%r964, %r964, %r688;
$L__BB0_40:
	add.s32 	%r963, %r963, 16;
	setp.ne.s32 	%p22, %r963, 32;
	@%p22 bra 	$L__BB0_8;
	mad.lo.s32 	%r689, %r957, -31, %r13;
	add.s32 	%r957, %r689, 1;
	setp.ne.s32 	%p23, %r957, 5;
	@%p23 bra 	$L__BB0_7;
	st.local.u32 	[%rd1+4], %r968;
	st.local.v2.u32 	[%rd1+8], {%r967, %r966};
	st.local.v2.u32 	[%rd1+16], {%r965, %r964};
	setp.eq.s64 	%p24, %rd4, 1;
	@%p24 bra 	$L__BB0_117;
	mov.b32 	%r1056, 0;
	mov.u32 	%r1057, %r1056;
	mov.u32 	%r1058, %r1056;
	mov.u32 	%r1059, %r1056;
	mov.u32 	%r1060, %r1056;
	mov.u32 	%r1049, %r1056;
$L__BB0_44:
	mul.wide.u32 	%rd17, %r1049, 4;
	add.s64 	%rd18, %rd1, %rd17;
	ld.local.u32 	%r188, [%rd18+4];
	shl.b32 	%r189, %r1049, 5;
	mov.b32 	%r1055, 0;
$L__BB0_45:
	.pragma "nounroll";
	shr.u32 	%r692, %r188, %r1055;
	and.b32  	%r693, %r692, 1;
	setp.eq.b32 	%p25, %r693, 1;
	not.pred 	%p26, %p25;
	add.s32 	%r694, %r189, %r1055;
	mul.lo.s32 	%r695, %r694, 5;
	mul.wide.u32 	%rd19, %r695, 4;
	add.s64 	%rd7, %rd5, %rd19;
	@%p26 bra 	$L__BB0_47;
	ld.global.u32 	%r696, [%rd7];
	xor.b32  	%r1060, %r1060, %r696;
	ld.global.u32 	%r697, [%rd7+4];
	xor.b32  	%r1059, %r1059, %r697;
	ld.global.u32 	%r698, [%rd7+8];
	xor.b32  	%r1058, %r1058, %r698;
	ld.global.u32 	%r699, [%rd7+12];
	xor.b32  	%r1057, %r1057, %r699;
	ld.global.u32 	%r700, [%rd7+16];
	xor.b32  	%r1056, %r1056, %r700;
$L__BB0_47:
	and.b32  	%r702, %r692, 2;
	setp.eq.s32 	%p27, %r702, 0;
	@%p27 bra 	$L__BB0_49;
	ld.global.u32 	%r703, [%rd7+20];
	xor.b32  	%r1060, %r1060, %r703;
	ld.global.u32 	%r704, [%rd7+24];
	xor.b32  	%r1059, %r1059, %r704;
	ld.global.u32 	%r705, [%rd7+28];
	xor.b32  	%r1058, %r1058, %r705;
	ld.global.u32 	%r706, [%rd7+32];
	xor.b32  	%r1057, %r1057, %r706;
	ld.global.u32 	%r707, [%rd7+36];
	xor.b32  	%r1056, %r1056, %r707;
$L__BB0_49:
	and.b32  	%r709, %r692, 4;
	setp.eq.s32 	%p28, %r709, 0;
	@%p28 bra 	$L__BB0_51;
	ld.global.u32 	%r710, [%rd7+40];
	xor.b32  	%r1060, %r1060, %r710;
	ld.global.u32 	%r711, [%rd7+44];
	xor.b32  	%r1059, %r1059, %r711;
	ld.global.u32 	%r712, [%rd7+48];
	xor.b32  	%r1058, %r1058, %r712;
	ld.global.u32 	%r713, [%rd7+52];
	xor.b32  	%r1057, %r1057, %r713;
	ld.global.u32 	%r714, [%rd7+56];
	xor.b32  	%r1056, %r1056, %r714;
$L__BB0_51:
	and.b32  	%r716, %r692, 8;
	setp.eq.s32 	%p29, %r716, 0;
	@%p29 bra 	$L__BB0_53;
	ld.global.u32 	%r717, [%rd7+60];
	xor.b32  	%r1060, %r1060, %r717;
	ld.global.u32 	%r718, [%rd7+64];
	xor.b32  	%r1059, %r1059, %r718;
	ld.global.u32 	%r719, [%rd7+68];
	xor.b32  	%r1058, %r1058, %r719;
	ld.global.u32 	%r720, [%rd7+72];
	xor.b32  	%r1057, %r1057, %r720;
	ld.global.u32 	%r721, [%rd7+76];
	xor.b32  	%r1056, %r1056, %r721;
$L__BB0_53:
	and.b32  	%r723, %r692, 16;
	setp.eq.s32 	%p30, %r723, 0;
	@%p30 bra 	$L__BB0_55;
	ld.global.u32 	%r724, [%rd7+80];
	xor.b32  	%r1060, %r1060, %r724;
	ld.global.u32 	%r725, [%rd7+84];
	xor.b32  	%r1059, %r1059, %r725;
	ld.global.u32 	%r726, [%rd7+88];
	xor.b32  	%r1058, %r1058, %r726;
	ld.global.u32 	%r727, [%rd7+92];
	xor.b32  	%r1057, %r1057, %r727;
	ld.global.u32 	%r728, [%rd7+96];
	xor.b32  	%r1056, %r1056, %r728;
$L__BB0_55:
	and.b32  	%r730, %r692, 32;
	setp.eq.s32 	%p31, %r730, 0;
	@%p31 bra 	$L__BB0_57;
	ld.global.u32 	%r731, [%rd7+100];
	xor.b32  	%r1060, %r1060, %r731;
	ld.global.u32 	%r732, [%rd7+104];
	xor.b32  	%r1059, %r1059, %r732;
	ld.global.u32 	%r733, [%rd7+108];
	xor.b32  	%r1058, %r1058, %r733;
	ld.global.u32 	%r734, [%rd7+112];
	xor.b32  	%r1057, %r1057, %r734;
	ld.global.u32 	%r735, [%rd7+116];
	xor.b32  	%r1056, %r1056, %r735;
$L__BB0_57:
	and.b32  	%r737, %r692, 64;
	setp.eq.s32 	%p32, %r737, 0;
	@%p32 bra 	$L__BB0_59;
	ld.global.u32 	%r738, [%rd7+120];
	xor.b32  	%r1060, %r1060, %r738;
	ld.global.u32 	%r739, [%rd7+124];
	xor.b32  	%r1059, %r1059, %r739;
	ld.global.u32 	%r740, [%rd7+128];
	xor.b32  	%r1058, %r1058, %r740;
	ld.global.u32 	%r741, [%rd7+132];
	xor.b32  	%r1057, %r1057, %r741;
	ld.global.u32 	%r742, [%rd7+136];
	xor.b32  	%r1056, %r1056, %r742;
$L__BB0_59:
	and.b32  	%r744, %r692, 128;
	setp.eq.s32 	%p33, %r744, 0;
	@%p33 bra 	$L__BB0_61;
	ld.global.u32 	%r745, [%rd7+140];
	xor.b32  	%r1060, %r1060, %r745;
	ld.global.u32 	%r746, [%rd7+144];
	xor.b32  	%r1059, %r1059, %r746;
	ld.global.u32 	%r747, [%rd7+148];
	xor.b32  	%r1058, %r1058, %r747;
	ld.global.u32 	%r748, [%rd7+152];
	xor.b32  	%r1057, %r1057, %r748;
	ld.global.u32 	%r749, [%rd7+156];
	xor.b32  	%r1056, %r1056, %r749;
$L__BB0_61:
	and.b32  	%r751, %r692, 256;
	setp.eq.s32 	%p34, %r751, 0;
	@%p34 bra 	$L__BB0_63;
	ld.global.u32 	%r752, [%rd7+160];
	xor.b32  	%r1060, %r1060, %r752;
	ld.global.u32 	%r753, [%rd7+164];
	xor.b32  	%r1059, %r1059, %r753;
	ld.global.u32 	%r754, [%rd7+168];
	xor.b32  	%r1058, %r1058, %r754;
	ld.global.u32 	%r755, [%rd7+172];
	xor.b32  	%r1057, %r1057, %r755;
	ld.global.u32 	%r756, [%rd7+176];
	xor.b32  	%r1056, %r1056, %r756;
$L__BB0_63:
	and.b32  	%r758, %r692, 512;
	setp.eq.s32 	%p35, %r758, 0;
	@%p35 bra 	$L__BB0_65;
	ld.global.u32 	%r759, [%rd7+180];
	xor.b32  	%r1060, %r1060, %r759;
	ld.global.u32 	%r760, [%rd7+184];
	xor.b32  	%r1059, %r1059, %r760;
	ld.global.u32 	%r761, [%rd7+188];
	xor.b32  	%r1058, %r1058, %r761;
	ld.global.u32 	%r762, [%rd7+192];
	xor.b32  	%r1057, %r1057, %r762;
	ld.global.u32 	%r763, [%rd7+196];
	xor.b32  	%r1056, %r1056, %r763;
$L__BB0_65:
	and.b32  	%r765, %r692, 1024;
	setp.eq.s32 	%p36, %r765, 0;
	@%p36 bra 	$L__BB0_67;
	ld.global.u32 	%r766, [%rd7+200];
	xor.b32  	%r1060, %r1060, %r766;
	ld.global.u32 	%r767, [%rd7+204];
	xor.b32  	%r1059, %r1059, %r767;
	ld.global.u32 	%r768, [%rd7+208];
	xor.b32  	%r1058, %r1058, %r768;
	ld.global.u32 	%r769, [%rd7+212];
	xor.b32  	%r1057, %r1057, %r769;
	ld.global.u32 	%r770, [%rd7+216];
	xor.b32  	%r1056, %r1056, %r770;
$L__BB0_67:
	and.b32  	%r772, %r692, 2048;
	setp.eq.s32 	%p37, %r772, 0;
	@%p37 bra 	$L__BB0_69;
	ld.global.u32 	%r773, [%rd7+220];
	xor.b32  	%r1060, %r1060, %r773;
	ld.global.u32 	%r774, [%rd7+224];
	xor.b32  	%r1059, %r1059, %r774;
	ld.global.u32 	%r775, [%rd7+228];
	xor.b32  	%r1058, %r1058, %r775;
	ld.global.u32 	%r776, [%rd7+232];
	xor.b32  	%r1057, %r1057, %r776;
	ld.global.u32 	%r777, [%rd7+236];
	xor.b32  	%r1056, %r1056, %r777;
$L__BB0_69:
	and.b32  	%r779, %r692, 4096;
	setp.eq.s32 	%p38, %r779, 0;
	@%p38 bra 	$L__BB0_71;
	ld.global.u32 	%r780, [%rd7+240];
	xor.b32  	%r1060, %r1060, %r780;
	ld.global.u32 	%r781, [%rd7+244];
	xor.b32  	%r1059, %r1059, %r781;
	ld.global.u32 	%r782, [%rd7+248];
	xor.b32  	%r1058, %r1058, %r782;
	ld.global.u32 	%r783, [%rd7+252];
	xor.b32  	%r1057, %r1057, %r783;
	ld.global.u32 	%r784, [%rd7+256];
	xor.b32  	%r1056, %r1056, %r784;
$L__BB0_71:
	and.b32  	%r786, %r692, 8192;
	setp.eq.s32 	%p39, %r786, 0;
	@%p39 bra 	$L__BB0_73;
	ld.global.u32 	%r787, [%rd7+260];
	xor.b32  	%r1060, %r1060, %r787;
	ld.global.u32 	%r788, [%rd7+264];
	xor.b32  	%r1059, %r1059, %r788;
	ld.global.u32 	%r789, [%rd7+268];
	xor.b32  	%r1058, %r1058, %r789;
	ld.global.u32 	%r790, [%rd7+272];
	xor.b32  	%r1057, %r1057, %r790;
	ld.global.u32 	%r791, [%rd7+276];
	xor.b32  	%r1056, %r1056, %r791;
$L__BB0_73:
	and.b32  	%r793, %r692, 16384;
	setp.eq.s32 	%p40, %r793, 0;
	@%p40 bra 	$L__BB0_75;
	ld.global.u32 	%r794, [%rd7+280];
	xor.b32  	%r1060, %r1060, %r794;
	ld.global.u32 	%r795, [%rd7+284];
	xor.b32  	%r1059, %r1059, %r795;
	ld.global.u32 	%r796, [%rd7+288];
	xor.b32  	%r1058, %r1058, %r796;
	ld.global.u32 	%r797, [%rd7+292];
	xor.b32  	%r1057, %r1057, %r797;
	ld.global.u32 	%r798, [%rd7+296];
	xor.b32  	%r1056, %r1056, %r798;
$L__BB0_75:
	and.b32  	%r800, %r692, 32768;
	setp.eq.s32 	%p41, %r800, 0;
	@%p41 bra 	$L__BB0_77;
	ld.global.u32 	%r801, [%rd7+300];
	xor.b32  	%r1060, %r1060, %r801;
	ld.global.u32 	%r802, [%rd7+304];
	xor.b32  	%r1059, %r1059, %r802;
	ld.global.u32 	%r803, [%rd7+308];
	xor.b32  	%r1058, %r1058, %r803;
	ld.global.u32 	%r804, [%rd7+312];
	xor.b32  	%r1057, %r1057, %r804;
	ld.global.u32 	%r805, [%rd7+316];
	xor.b32  	%r1056, %r1056, %r805;
$L__BB0_77:
	add.s32 	%r1055, %r1055, 16;
	setp.ne.s32 	%p42, %r1055, 32;
	@%p42 bra 	$L__BB0_45;
	mad.lo.s32 	%r806, %r1049, -31, %r189;
	add.s32 	%r1049, %r806, 1;
	setp.ne.s32 	%p43, %r1049, 5;
	@%p43 bra 	$L__BB0_44;
	st.local.u32 	[%rd1+4], %r1060;
	st.local.v2.u32 	[%rd1+8], {%r1059, %r1058};
	st.local.v2.u32 	[%rd1+16], {%r1057, %r1056};
	setp.ne.s64 	%p44, %rd4, 3;
	@%p44 bra 	$L__BB0_117;
	mov.b32 	%r1148, 0;
	mov.u32 	%r1149, %r1148;
	mov.u32 	%r1150, %r1148;
	mov.u32 	%r1151, %r1148;
	mov.u32 	%r1152, %r1148;
	mov.u32 	%r1141, %r1148;
$L__BB0_81:
	mul.wide.u32 	%rd20, %r1141, 4;
	add.s64 	%rd21, %rd1, %rd20;
	ld.local.u32 	%r364, [%rd21+4];
	shl.b32 	%r365, %r1141, 5;
	mov.b32 	%r1147, 0;
$L__BB0_82:
	.pragma "nounroll";
	shr.u32 	%r809, %r364, %r1147;
	and.b32  	%r810, %r809, 1;
	setp.eq.b32 	%p45, %r810, 1;
	not.pred 	%p46, %p45;
	add.s32 	%r811, %r365, %r1147;
	mul.lo.s32 	%r812, %r811, 5;
	mul.wide.u32 	%rd22, %r812, 4;
	add.s64 	%rd8, %rd5, %rd22;
	@%p46 bra 	$L__BB0_84;
	ld.global.u32 	%r813, [%rd8];
	xor.b32  	%r1152, %r1152, %r813;
	ld.global.u32 	%r814, [%rd8+4];
	xor.b32  	%r1151, %r1151, %r814;
	ld.global.u32 	%r815, [%rd8+8];
	xor.b32  	%r1150, %r1150, %r815;
	ld.global.u32 	%r816, [%rd8+12];
	xor.b32  	%r1149, %r1149, %r816;
	ld.global.u32 	%r817, [%rd8+16];
	xor.b32  	%r1148, %r1148, %r817;
$L__BB0_84:
	and.b32  	%r819, %r809, 2;
	setp.eq.s32 	%p47, %r819, 0;
	@%p47 bra 	$L__BB0_86;
	ld.global.u32 	%r820, [%rd8+20];
	xor.b32  	%r1152, %r1152, %r820;
	ld.global.u32 	%r821, [%rd8+24];
	xor.b32  	%r1151, %r1151, %r821;
	ld.global.u32 	%r822, [%rd8+28];
	xor.b32  	%r1150, %r1150, %r822;
	ld.global.u32 	%r823, [%rd8+32];
	xor.b32  	%r1149, %r1149, %r823;
	ld.global.u32 	%r824, [%rd8+36];
	xor.b32  	%r1148, %r1148, %r824;
$L__BB0_86:
	and.b32  	%r826, %r809, 4;
	setp.eq.s32 	%p48, %r826, 0;
	@%p48 bra 	$L__BB0_88;
	ld.global.u32 	%r827, [%rd8+40];
	xor.b32  	%r1152, %r1152, %r827;
	ld.global.u32 	%r828, [%rd8+44];
	xor.b32  	%r1151, %r1151, %r828;
	ld.global.u32 	%r829, [%rd8+48];
	xor.b32  	%r1150, %r1150, %r829;
	ld.global.u32 	%r830, [%rd8+52];
	xor.b32  	%r1149, %r1149, %r830;
	ld.global.u32 	%r831, [%rd8+56];
	xor.b32  	%r1148, %r1148, %r831;
$L__BB0_88:
	and.b32  	%r833, %r809, 8;
	setp.eq.s32 	%p49, %r833, 0;
	@%p49 bra 	$L__BB0_90;
	ld.global.u32 	%r834, [%rd8+60];
	xor.b32  	%r1152, %r1152, %r834;
	ld.global.u32 	%r835, [%rd8+64];
	xor.b32  	%r1151, %r1151, %r835;
	ld.global.u32 	%r836, [%rd8+68];
	xor.b32  	%r1150, %r1150, %r836;
	ld.global.u32 	%r837, [%rd8+72];
	xor.b32  	%r1149, %r1149, %r837;
	ld.global.u32 	%r838, [%rd8+76];
	xor.b32  	%r1148, %r1148, %r838;
$L__BB0_90:
	and.b32  	%r840, %r809, 16;
	setp.eq.s32 	%p50, %r840, 0;
	@%p50 bra 	$L__BB0_92;
	ld.global.u32 	%r841, [%rd8+80];
	xor.b32  	%r1152, %r1152, %r841;
	ld.global.u32 	%r842, [%rd8+84];
	xor.b32  	%r1151, %r1151, %r842;
	ld.global.u32 	%r843, [%rd8+88];
	xor.b32  	%r1150, %r1150, %r843;
	ld.global.u32 	%r844, [%rd8+92];
	xor.b32  	%r1149, %r1149, %r844;
	ld.global.u32 	%r845, [%rd8+96];
	xor.b32  	%r1148, %r1148, %r845;
$L__BB0_92:
	and.b32  	%r847, %r809, 32;
	setp.eq.s32 	%p51, %r847, 0;
	@%p51 bra 	$L__BB0_94;
	ld.global.u32 	%r848, [%rd8+100];
	xor.b32  	%r1152, %r1152, %r848;
	ld.global.u32 	%r849, [%rd8+104];
	xor.b32  	%r1151, %r1151, %r849;
	ld.global.u32 	%r850, [%rd8+108];
	xor.b32  	%r1150, %r1150, %r850;
	ld.global.u32 	%r851, [%rd8+112];
	xor.b32  	%r1149, %r1149, %r851;
	ld.global.u32 	%r852, [%rd8+116];
	xor.b32  	%r1148, %r1148, %r852;
$L__BB0_94:
	and.b32  	%r854, %r809, 64;
	setp.eq.s32 	%p52, %r854, 0;
	@%p52 bra 	$L__BB0_96;
	ld.global.u32 	%r855, [%rd8+120];
	xor.b32  	%r1152, %r1152, %r855;
	ld.global.u32 	%r856, [%rd8+124];
	xor.b32  	%r1151, %r1151, %r856;
	ld.global.u32 	%r857, [%rd8+128];
	xor.b32  	%r1150, %r1150, %r857;
	ld.global.u32 	%r858, [%rd8+132];
	xor.b32  	%r1149, %r1149, %r858;
	ld.global.u32 	%r859, [%rd8+136];
	xor.b32  	%r1148, %r1148, %r859;
$L__BB0_96:
	and.b32  	%r861, %r809, 128;
	setp.eq.s32 	%p53, %r861, 0;
	@%p53 bra 	$L__BB0_98;
	ld.global.u32 	%r862, [%rd8+140];
	xor.b32  	%r1152, %r1152, %r862;
	ld.global.u32 	%r863, [%rd8+144];
	xor.b32  	%r1151, %r1151, %r863;
	ld.global.u32 	%r864, [%rd8+148];
	xor.b32  	%r1150, %r1150, %r864;
	ld.global.u32 	%r865, [%rd8+152];
	xor.b32  	%r1149, %r1149, %r865;
	ld.global.u32 	%r866, [%rd8+156];
	xor.b32  	%r1148, %r1148, %r866;
$L__BB0_98:
	and.b32  	%r868, %r809, 256;
	setp.eq.s32 	%p54, %r868, 0;
	@%p54 bra 	$L__BB0_100;
	ld.global.u32 	%r869, [%rd8+160];
	xor.b32  	%r1152, %r1152, %r869;
	ld.global.u32 	%r870, [%rd8+164];
	xor.b32  	%r1151, %r1151, %r870;
	ld.global.u32 	%r871, [%rd8+168];
	xor.b32  	%r1150, %r1150, %r871;
	ld.global.u32 	%r872, [%rd8+172];
	xor.b32  	%r1149, %r1149, %r872;
	ld.global.u32 	%r873, [%rd8+176];
	xor.b32  	%r1148, %r1148, %r873;
$L__BB0_100:
	and.b32  	%r875, %r809, 512;
	setp.eq.s32 	%p55, %r875, 0;
	@%p55 bra 	$L__BB0_102;
	ld.global.u32 	%r876, [%rd8+180];
	xor.b32  	%r1152, %r1152, %r876;
	ld.global.u32 	%r877, [%rd8+184];
	xor.b32  	%r1151, %r1151, %r877;
	ld.global.u32 	%r878, [%rd8+188];
	xor.b32  	%r1150, %r1150, %r878;
	ld.global.u32 	%r879, [%rd8+192];
	xor.b32  	%r1149, %r1149, %r879;
	ld.global.u32 	%r880, [%rd8+196];
	xor.b32  	%r1148, %r1148, %r880;
$L__BB0_102:
	and.b32  	%r882, %r809, 1024;
	setp.eq.s32 	%p56, %r882, 0;
	@%p56 bra 	$L__BB0_104;
	ld.global.u32 	%r883, [%rd8+200];
	xor.b32  	%r1152, %r1152, %r883;
	ld.global.u32 	%r884, [%rd8+204];
	xor.b32  	%r1151, %r1151, %r884;
	ld.global.u32 	%r885, [%rd8+208];
	xor.b32  	%r1150, %r1150, %r885;
	ld.global.u32 	%r886, [%rd8+212];
	xor.b32  	%r1149, %r1149, %r886;
	ld.global.u32 	%r887, [%rd8+216];
	xor.b32  	%r1148, %r1148, %r887;
$L__BB0_104:
	and.b32  	%r889, %r809, 2048;
	setp.eq.s32 	%p57, %r889, 0;
	@%p57 bra 	$L__BB0_106;
	ld.global.u32 	%r890, [%rd8+220];
	xor.b32  	%r1152, %r1152, %r890;
	ld.global.u32 	%r891, [%rd8+224];
	xor.b32  	%r1151, %r1151, %r891;
	ld.global.u32 	%r892, [%rd8+228];
	xor.b32  	%r1150, %r1150, %r892;
	ld.global.u32 	%r893, [%rd8+232];
	xor.b32  	%r1149, %r1149, %r893;
	ld.global.u32 	%r894, [%rd8+236];
	xor.b32  	%r1148, %r1148, %r894;
$L__BB0_106:
	and.b32  	%r896, %r809, 4096;
	setp.eq.s32 	%p58, %r896, 0;
	@%p58 bra 	$L__BB0_108;
	ld.global.u32 	%r897, [%rd8+240];
	xor.b32  	%r1152, %r1152, %r897;
	ld.global.u32 	%r898, [%rd8+244];
	xor.b32  	%r1151, %r1151, %r898;
	ld.global.u32 	%r899, [%rd8+248];
	xor.b32  	%r1150, %r1150, %r899;
	ld.global.u32 	%r900, [%rd8+252];
	xor.b32  	%r1149, %r1149, %r900;
	ld.global.u32 	%r901, [%rd8+256];
	xor.b32  	%r1148, %r1148, %r901;
$L__BB0_108:
	and.b32  	%r903, %r809, 8192;
	setp.eq.s32 	%p59, %r903, 0;
	@%p59 bra 	$L__BB0_110;
	ld.global.u32 	%r904, [%rd8+260];
	xor.b32  	%r1152, %r1152, %r904;
	ld.global.u32 	%r905, [%rd8+264];
	xor.b32  	%r1151, %r1151, %r905;
	ld.global.u32 	%r906, [%rd8+268];
	xor.b32  	%r1150, %r1150, %r906;
	ld.global.u32 	%r907, [%rd8+272];
	xor.b32  	%r1149, %r1149, %r907;
	ld.global.u32 	%r908, [%rd8+276];
	xor.b32  	%r1148, %r1148, %r908;
$L__BB0_110:
	and.b32  	%r910, %r809, 16384;
	setp.eq.s32 	%p60, %r910, 0;
	@%p60 bra 	$L__BB0_112;
	ld.global.u32 	%r911, [%rd8+280];
	xor.b32  	%r1152, %r1152, %r911;
	ld.global.u32 	%r912, [%rd8+284];
	xor.b32  	%r1151, %r1151, %r912;
	ld.global.u32 	%r913, [%rd8+288];
	xor.b32  	%r1150, %r1150, %r913;
	ld.global.u32 	%r914, [%rd8+292];
	xor.b32  	%r1149, %r1149, %r914;
	ld.global.u32 	%r915, [%rd8+296];
	xor.b32  	%r1148, %r1148, %r915;
$L__BB0_112:
	and.b32  	%r917, %r809, 32768;
	setp.eq.s32 	%p61, %r917, 0;
	@%p61 bra 	$L__BB0_114;
	ld.global.u32 	%r918, [%rd8+300];
	xor.b32  	%r1152, %r1152, %r918;
	ld.global.u32 	%r919, [%rd8+304];
	xor.b32  	%r1151, %r1151, %r919;
	ld.global.u32 	%r920, [%rd8+308];
	xor.b32  	%r1150, %r1150, %r920;
	ld.global.u32 	%r921, [%rd8+312];
	xor.b32  	%r1149, %r1149, %r921;
	ld.global.u32 	%r922, [%rd8+316];
	xor.b32  	%r1148, %r1148, %r922;
$L__BB0_114:
	add.s32 	%r1147, %r1147, 16;
	setp.ne.s32 	%p62, %r1147, 32;
	@%p62 bra 	$L__BB0_82;
	mad.lo.s32 	%r923, %r1141, -31, %r365;
	add.s32 	%r1141, %r923, 1;
	setp.ne.s32 	%p63, %r1141, 5;
	@%p63 bra 	$L__BB0_81;
	st.local.u32 	[%rd1+4], %r1152;
	st.local.v2.u32 	[%rd1+8], {%r1151, %r1150};
	st.local.v2.u32 	[%rd1+16], {%r1149, %r1148};
$L__BB0_117:
	shr.u64 	%rd37, %rd3, 2;
	add.s32 	%r951, %r951, 1;
	setp.gt.u64 	%p64, %rd3, 3;
	@%p64 bra 	$L__BB0_5;
$L__BB0_118:
	mov.b32 	%r1228, 0;
	st.local.v2.u32 	[%rd1+24], {%r1228, %r1228};
	st.local.u32 	[%rd1+32], %r1228;
	mov.b64 	%rd23, 0;
	st.local.u64 	[%rd1+40], %rd23;
	bar.sync 	0;
	mul.wide.u32 	%rd24, %r2, 4;
	mov.u64 	%rd25, S_arr;
	add.s64 	%rd26, %rd25, %rd24;
	ld.const.f32 	%f1, [%rd26];
	mov.u64 	%rd28, T_arr;
	mov.u64 	%rd30, r_arr;
	mov.u64 	%rd32, v_arr;
$L__BB0_119:
	mul.wide.u32 	%rd27, %r1228, 4;
	add.s64 	%rd29, %rd28, %rd27;
	ld.const.f32 	%f14, [%rd29];
	add.s64 	%rd31, %rd30, %rd27;
	ld.const.f32 	%f15, [%rd31];
	add.s64 	%rd33, %rd32, %rd27;
	ld.const.f32 	%f16, [%rd33];
	mul.f32 	%f17, %f16, 0f3F000000;
	mul.f32 	%f18, %f16, %f17;
	sub.f32 	%f19, %f15, %f18;
	mul.f32 	%f2, %f14, %f19;
	sqrt.rn.f32 	%f20, %f14;
	neg.f32 	%f21, %f15;
	mul.f32 	%f22, %f14, %f21;
	fma.rn.f32 	%f23, %f22, 0f3BBB989D, 0f3F000000;
	cvt.sat.f32.f32 	%f24, %f23;
	mov.f32 	%f25, 0f4B400001;
	mov.f32 	%f26, 0f437C0000;
	fma.rm.f32 	%f27, %f24, %f26, %f25;
	add.f32 	%f28, %f27, 0fCB40007F;
	neg.f32 	%f29, %f28;
	fma.rn.f32 	%f30, %f22, 0f3FB8AA3B, %f29;
	fma.rn.f32 	%f31, %f22, 0f32A57060, %f30;
	mov.b32 	%r926, %f27;
	shl.b32 	%r927, %r926, 23;
	mov.b32 	%f32, %r927;
	ex2.approx.ftz.f32 	%f33, %f31;
	mul.f32 	%f3, %f33, %f32;
	mul.f32 	%f4, %f16, %f20;
	mov.b32 	%r1229, 0;
$L__BB0_120:
	cvt.rn.f32.u32 	%f35, %r1229;
	add.f32 	%f5, %f35, 0f42480000;
	ld.local.u32 	%r1236, [%rd1+24];
	ld.local.v2.u32 	{%r1238, %r1243}, [%rd1];
	ld.local.v2.u32 	{%r1242, %r1233}, [%rd1+8];
	ld.local.v2.u32 	{%r1232, %r1231}, [%rd1+16];
	ld.local.f32 	%f87, [%rd1+32];
	mov.f32 	%f86, 0f00000000;
	mov.u32 	%r1237, %r1;
$L__BB0_121:
	setp.eq.s32 	%p65, %r1236, 1;
	mov.b32 	%r1236, 0;
	mov.u32 	%r1239, %r1231;
	mov.u32 	%r1240, %r1232;
	mov.u32 	%r1241, %r1233;
	mov.f32 	%f88, %f87;
	@%p65 bra 	$L__BB0_123;
	shr.u32 	%r930, %r1243, 2;
	xor.b32  	%r931, %r930, %r1243;
	shl.b32 	%r932, %r1231, 4;
	shl.b32 	%r933, %r931, 1;
	xor.b32  	%r934, %r933, %r932;
	xor.b32  	%r935, %r934, %r931;
	xor.b32  	%r1240, %r935, %r1231;
	add.s32 	%r936, %r1238, %r1240;
	add.s32 	%r937, %r936, 362437;
	shr.u32 	%r938, %r1242, 2;
	xor.b32  	%r939, %r938, %r1242;
	shl.b32 	%r940, %r1240, 4;
	shl.b32 	%r941, %r939, 1;
	xor.b32  	%r942, %r941, %r940;
	xor.b32  	%r943, %r942, %r939;
	xor.b32  	%r1239, %r943, %r1240;
	add.s32 	%r1238, %r1238, 724874;
	add.s32 	%r944, %r1239, %r1238;
	cvt.rn.f32.u32 	%f36, %r937;
	fma.rn.f32 	%f37, %f36, 0f2F800000, 0f2F000000;
	cvt.rn.f32.u32 	%f38, %r944;
	fma.rn.f32 	%f39, %f38, 0f30C90FDB, 0f30490FDB;
	setp.lt.f32 	%p66, %f37, 0f00800000;
	mul.f32 	%f40, %f37, 0f4B000000;
	selp.f32 	%f41, %f40, %f37, %p66;
	selp.f32 	%f42, 0fC1B80000, 0f00000000, %p66;
	mov.b32 	%r945, %f41;
	add.s32 	%r946, %r945, -1059760811;
	and.b32  	%r947, %r946, -8388608;
	sub.s32 	%r948, %r945, %r947;
	mov.b32 	%f43, %r948;
	cvt.rn.f32.s32 	%f44, %r947;
	fma.rn.f32 	%f45, %f44, 0f34000000, %f42;
	add.f32 	%f46, %f43, 0fBF800000;
	fma.rn.f32 	%f47, %f46, 0fBE055027, 0f3E1039F6;
	fma.rn.f32 	%f48, %f47, %f46, 0fBDF8CDCC;
	fma.rn.f32 	%f49, %f48, %f46, 0f3E0F2955;
	fma.rn.f32 	%f50, %f49, %f46, 0fBE2AD8B9;
	fma.rn.f32 	%f51, %f50, %f46, 0f3E4CED0B;
	fma.rn.f32 	%f52, %f51, %f46, 0fBE7FFF22;
	fma.rn.f32 	%f53, %f52, %f46, 0f3EAAAA78;
	fma.rn.f32 	%f54, %f53, %f46, 0fBF000000;
	mul.f32 	%f55, %f46, %f54;
	fma.rn.f32 	%f56, %f55, %f46, %f46;
	fma.rn.f32 	%f57, %f45, 0f3F317218, %f56;
	setp.gt.u32 	%p67, %r945, 2139095039;
	fma.rn.f32 	%f58, %f41, 0f7F800000, 0f7F800000;
	selp.f32 	%f59, %f58, %f57, %p67;
	setp.eq.f32 	%p68, %f41, 0f00000000;
	mul.f32 	%f60, %f59, 0fC0000000;
	selp.f32 	%f61, 0f7F800000, %f60, %p68;
	sqrt.rn.f32 	%f62, %f61;
	sin.approx.f32 	%f63, %f39;
	cos.approx.f32 	%f64, %f39;
	mul.f32 	%f88, %f62, %f63;
	mul.f32 	%f87, %f62, %f64;
	mov.b32 	%r1236, 1;
	mov.u32 	%r1241, %r1231;
	mov.u32 	%r1242, %r1232;
	mov.u32 	%r1243, %r1233;
	mov.u32 	%r1231, %r1239;
	mov.u32 	%r1232, %r1240;
	mov.u32 	%r1233, %r1241;
$L__BB0_123:
	fma.rn.f32 	%f65, %f4, %f88, %f2;
	fma.rn.f32 	%f66, %f65, 0f3BBB989D, 0f3F000000;
	cvt.sat.f32.f32 	%f67, %f66;
	mov.f32 	%f68, 0f4B400001;
	mov.f32 	%f69, 0f437C0000;
	fma.rm.f32 	%f70, %f67, %f69, %f68;
	add.f32 	%f71, %f70, 0fCB40007F;
	neg.f32 	%f72, %f71;
	fma.rn.f32 	%f73, %f65, 0f3FB8AA3B, %f72;
	fma.rn.f32 	%f74, %f65, 0f32A57060, %f73;
	mov.b32 	%r949, %f70;
	shl.b32 	%r950, %r949, 23;
	mov.b32 	%f75, %r950;
	ex2.approx.ftz.f32 	%f76, %f74;
	mul.f32 	%f77, %f76, %f75;
	mul.f32 	%f78, %f1, %f77;
	setp.gt.f32 	%p69, %f78, %f5;
	sub.f32 	%f79, %f78, %f5;
	add.f32 	%f80, %f86, %f79;
	selp.f32 	%f86, %f80, %f86, %p69;
	add.s32 	%r1237, %r1237, %r3;
	setp.lt.u32 	%p70, %r1237, 1000000;
	@%p70 bra 	$L__BB0_121;
	st.local.u32 	[%rd1+24], %r1236;
	st.local.v2.u32 	[%rd1+8], {%r1242, %r1241};
	st.local.v2.u32 	[%rd1+16], {%r1240, %r1239};
	st.local.v2.u32 	[%rd1], {%r1238, %r1243};
	st.local.f32 	[%rd1+32], %f87;
	div.rn.f32 	%f81, %f86, 0f49742400;
	mul.f32 	%f82, %f3, %f81;
	atom.shared.add.f32 	%f83, [accumulator], %f82;
	add.s32 	%r1229, %r1229, 1;
	setp.ne.s32 	%p71, %r1229, 100;
	@%p71 bra 	$L__BB0_120;
	add.s32 	%r1228, %r1228, 1;
	setp.ne.s32 	%p72, %r1228, 5;
	@%p72 bra 	$L__BB0_119;
	setp.ne.s32 	%p73, %r1, 0;
	bar.sync 	0;
	@%p73 bra 	$L__BB0_128;
	ld.shared.f32 	%f84, [accumulator];
	cvta.to.global.u64 	%rd34, %rd10;
	mul.wide.u32 	%rd35, %r2, 4;
	add.s64 	%rd36, %rd34, %rd35;
	st.global.f32 	[%rd36], %f84;
$L__BB0_128:
	ret;

}


// ===== COMPILED SASS (sm_100) =====

	.target	sm_100

	.elftype	@"ET_EXEC"


//--------------------- .note.nv.tkinfo           --------------------------
	.section	.note.nv.tkinfo,"",@"SHT_NOTE"
	.sectionflags	@"SHF_NOTE_NV_TKINFO"
	.tkinfo
        /*0018*/ 	.word	0x00000002
        /*0030*/ 	.string	""
        /*0030*/ 	.string	"ptxas"
        /*0030*/ 	.string	"Cuda compilation tools, release 13.0, V13.0.88"
        /*0030*/ 	.string	"Build cuda_13.0.r13.0/compiler.36424714_0"
        /*0030*/ 	.string	"-arch sm_100 -m 64 "



//--------------------- .note.nv.cuinfo           --------------------------
	.section	.note.nv.cuinfo,"",@"SHT_NOTE"
	.sectionflags	@"SHF_NOTE_NV_CUINFO"
        /*0018*/ 	.short	0x0002
        /*001a*/ 	.short	0x0064
        /*001c*/ 	.short	0x0082
	.zero		2


//--------------------- .nv.info                  --------------------------
	.section	.nv.info,"",@"SHT_CUDA_INFO"
	.align	4


	//----- nvinfo : EIATTR_REGCOUNT
	.align		4
        /*0000*/ 	.byte	0x04, 0x2f
        /*0002*/ 	.short	(.L_14 - .L_13)
	.align		4
.L_13:
        /*0004*/ 	.word	index@(_Z18simulate_portfolioPf)
        /*0008*/ 	.word	0x00000020


	//----- nvinfo : EIATTR_FRAME_SIZE
	.align		4
.L_14:
        /*000c*/ 	.byte	0x04, 0x11
        /*000e*/ 	.short	(.L_16 - .L_15)
	.align		4
.L_15:
        /*0010*/ 	.word	index@($__internal_1_$__cuda_sm3x_div_rn_noftz_f32_slowpath)
        /*0014*/ 	.word	0x00000030


	//----- nvinfo : EIATTR_FRAME_SIZE
	.align		4
.L_16:
        /*0018*/ 	.byte	0x04, 0x11
        /*001a*/ 	.short	(.L_18 - .L_17)
	.align		4
.L_17:
        /*001c*/ 	.word	index@($__internal_0_$__cuda_sm20_sqrt_rn_f32_slowpath)
        /*0020*/ 	.word	0x00000030


	//----- nvinfo : EIATTR_FRAME_SIZE
	.align		4
.L_18:
        /*0024*/ 	.byte	0x04, 0x11
        /*0026*/ 	.short	(.L_20 - .L_19)
	.align		4
.L_19:
        /*0028*/ 	.word	index@(_Z18simulate_portfolioPf)
        /*002c*/ 	.word	0x00000030


	//----- nvinfo : EIATTR_MIN_STACK_SIZE
	.align		4
.L_20:
        /*0030*/ 	.byte	0x04, 0x12
        /*0032*/ 	.short	(.L_22 - .L_21)
	.align		4
.L_21:
        /*0034*/ 	.word	index@(_Z18simulate_portfolioPf)
        /*0038*/ 	.word	0x00000030
.L_22:


//--------------------- .nv.compat                --------------------------
	.section	.nv.compat,"",@"SHT_CUDA_COMPAT_INFO"
	.align	4
        /*0000*/ 	.byte	0x02, 0x09, 0x00, 0x00, 0x02, 0x02, 0x01, 0x00, 0x02, 0x05, 0x05, 0x00, 0x03, 0x07, 0x01, 0x01
        /*0010*/ 	.byte	0x02, 0x03, 0x00, 0x00, 0x02, 0x06, 0x01, 0x00, 0x04, 0x0b, 0x08, 0x00, 0x01, 0x00, 0x00, 0x00
        /*0020*/ 	.byte	0x00, 0x00, 0x00, 0x00


//--------------------- .nv.info._Z18simulate_portfolioPf --------------------------
	.section	.nv.info._Z18simulate_portfolioPf,"",@"SHT_CUDA_INFO"
	.sectionflags	@""
	.align	4


	//----- nvinfo : EIATTR_CUDA_API_VERSION
	.align		4
        /*0000*/ 	.byte	0x04, 0x37
        /*0002*/ 	.short	(.L_24 - .L_23)
.L_23:
        /*0004*/ 	.word	0x00000082


	//----- nvinfo : EIATTR_KPARAM_INFO
	.align		4
.L_24:
        /*0008*/ 	.byte	0x04, 0x17
        /*000a*/ 	.short	(.L_26 - .L_25)
.L_25:
        /*000c*/ 	.word	0x00000000
        /*0010*/ 	.short	0x0000
        /*0012*/ 	.short	0x0000
        /*0014*/ 	.byte	0x00, 0xf5, 0x21, 0x00


	//----- nvinfo : EIATTR_SPARSE_MMA_MASK
	.align		4
.L_26:
        /*0018*/ 	.byte	0x03, 0x50
        /*001a*/ 	.short	0x0000


	//----- nvinfo : EIATTR_MAXREG_COUNT
	.align		4
        /*001c*/ 	.byte	0x03, 0x1b
        /*001e*/ 	.short	0x00ff


	//----- nvinfo : EIATTR_NUM_BARRIERS
	.align		4
        /*0020*/ 	.byte	0x02, 0x4c
        /*0022*/ 	.byte	0x01
	.zero		1


	//----- nvinfo : EIATTR_MERCURY_ISA_VERSION
	.align		4
        /*0024*/ 	.byte	0x03, 0x5f
        /*0026*/ 	.short	0x0101


	//----- nvinfo : EIATTR_VRC_CTA_INIT_COUNT
	.align		4
        /*0028*/ 	.byte	0x02, 0x4a
	.zero		1
	.zero		1


	//----- nvinfo : EIATTR_EXIT_INSTR_OFFSETS
	.align		4
        /*002c*/ 	.byte	0x04, 0x1c
        /*002e*/ 	.short	(.L_28 - .L_27)


	//   ....[0]....
.L_27:
        /*0030*/ 	.word	0x00000040


	//   ....[1]....
        /*0034*/ 	.word	0x00003280


	//   ....[2]....
        /*0038*/ 	.word	0x000032d0


	//----- nvinfo : EIATTR_CRS_STACK_SIZE
	.align		4
.L_28:
        /*003c*/ 	.byte	0x04, 0x1e
        /*003e*/ 	.short	(.L_30 - .L_29)
.L_29:
        /*0040*/ 	.word	0x00000000


	//----- nvinfo : EIATTR_CBANK_PARAM_SIZE
	.align		4
.L_30:
        /*0044*/ 	.byte	0x03, 0x19
        /*0046*/ 	.short	0x0008


	//----- nvinfo : EIATTR_PARAM_CBANK
	.align		4
        /*0048*/ 	.byte	0x04, 0x0a
        /*004a*/ 	.short	(.L_32 - .L_31)
	.align		4
.L_31:
        /*004c*/ 	.word	index@(.nv.constant0._Z18simulate_portfolioPf)
        /*0050*/ 	.short	0x0380
        /*0052*/ 	.short	0x0008


	//----- nvinfo : EIATTR_SW_WAR
	.align		4
.L_32:
        /*0054*/ 	.byte	0x04, 0x36
        /*0056*/ 	.short	(.L_34 - .L_33)
.L_33:
        /*0058*/ 	.word	0x00000008
.L_34:


//--------------------- .nv.callgraph             --------------------------
	.section	.nv.callgraph,"",@"SHT_CUDA_CALLGRAPH"
	.align	4
	.sectionentsize	8
	.align		4
        /*0000*/ 	.word	0x00000000
	.align		4
        /*0004*/ 	.word	0xffffffff
	.align		4
        /*0008*/ 	.word	0x00000000
	.align		4
        /*000c*/ 	.word	0xfffffffe
	.align		4
        /*0010*/ 	.word	0x00000000
	.align		4
        /*0014*/ 	.word	0xfffffffd
	.align		4
        /*0018*/ 	.word	0x00000000
	.align		4
        /*001c*/ 	.word	0xfffffffc


//--------------------- .nv.constant4             --------------------------
	.section	.nv.constant4,"a",@progbits
	.align	8
	.align		8
.nv.constant4:
        /*0000*/ 	.dword	precalc_xorwow_matrix
	.align		8
        /*0008*/ 	.dword	precalc_xorwow_offset_matrix
	.align		8
        /*0010*/ 	.dword	mrg32k3aM1
	.align		8
        /*0018*/ 	.dword	mrg32k3aM2
	.align		8
        /*0020*/ 	.dword	mrg32k3aM1SubSeq
	.align		8
        /*0028*/ 	.dword	mrg32k3aM2SubSeq
	.align		8
        /*0030*/ 	.dword	mrg32k3aM1Seq
	.align		8
        /*0038*/ 	.dword	mrg32k3aM2Seq


//--------------------- .nv.constant3             --------------------------
	.section	.nv.constant3,"a",@progbits
	.align	8
.nv.constant3:
	.type		__cr_lgamma_table,@object
	.size		__cr_lgamma_table,(T_arr - __cr_lgamma_table)
__cr_lgamma_table:
        /*0000*/ 	.byte	0x00, 0x00, 0x00, 0x00, 0x00, 0x00, 0x00, 0x00, 0x00, 0x00, 0x00, 0x00, 0x00, 0x00, 0x00, 0x00
        /*0010*/ 	.byte	0xef, 0x39, 0xfa, 0xfe, 0x42, 0x2e, 0xe6, 0x3f, 0x02, 0x20, 0x2a, 0xfa, 0x0b, 0xab, 0xfc, 0x3f
        /*0020*/ 	.byte	0xf9, 0x2c, 0x92, 0x7c, 0xa7, 0x6c, 0x09, 0x40, 0xc9, 0x79, 0x44, 0x3c, 0x64, 0x26, 0x13, 0x40
        /*0030*/ 	.byte	0xca, 0x01, 0xcf, 0x3a, 0x27, 0x51, 0x1a, 0x40, 0x30, 0xcc, 0x2d, 0xf3, 0xe1, 0x0c, 0x21, 0x40
        /*0040*/ 	.byte	0x0d, 0xb7, 0xfc, 0x82, 0x8e, 0x35, 0x25, 0x40
	.type		T_arr,@object
	.size		T_arr,(r_arr - T_arr)
T_arr:
        /*0048*/ 	.byte	0x00, 0x00, 0x00, 0x3f, 0x00, 0x00, 0x40, 0x3f, 0x00, 0x00, 0x80, 0x3f, 0x00, 0x00, 0xa0, 0x3f
        /*0058*/ 	.byte	0x00, 0x00, 0xc0, 0x3f
	.type		r_arr,@object
	.size		r_arr,(v_arr - r_arr)
r_arr:
        /*005c*/ 	.byte	0x8f, 0xc2, 0xf5, 0x3c, 0x0a, 0xd7, 0x23, 0x3d, 0xcd, 0xcc, 0x4c, 0x3d, 0x8f, 0xc2, 0x75, 0x3d
        /*006c*/ 	.byte	0x29, 0x5c, 0x8f, 0x3d
	.type		v_arr,@object
	.size		v_arr,(S_arr - v_arr)
v_arr:
        /*0070*/ 	.byte	0x9a, 0x99, 0x99, 0x3e, 0xe1, 0x7a, 0x94, 0x3e, 0x29, 0x5c, 0x8f, 0x3e, 0x71, 0x3d, 0x8a, 0x3e
        /*0080*/ 	.byte	0xb8, 0x1e, 0x85, 0x3e
	.type		S_arr,@object
	.size		S_arr,(.L_12 - S_arr)
S_arr:
        /*0084*/ 	.byte	0x00, 0x00, 0xbe, 0x42, 0x00, 0x00, 0xc0, 0x42, 0x00, 0x00, 0xc2, 0x42, 0x00, 0x00, 0xc4, 0x42
        /*0094*/ 	.byte	0x00, 0x00, 0xc6, 0x42, 0x00, 0x00, 0xc8, 0x42, 0x00, 0x00, 0xca, 0x42, 0x00, 0x00, 0xcc, 0x42
        /*00a4*/ 	.byte	0x00, 0x00, 0xce, 0x42, 0x00, 0x00, 0xd0, 0x42, 0x00, 0x00, 0xd2, 0x42
.L_12:


//--------------------- .text._Z18simulate_portfolioPf --------------------------
	.section	.text._Z18simulate_portfolioPf,"ax",@progbits
	.align	128
        .global         _Z18simulate_portfolioPf
        .type           _Z18simulate_portfolioPf,@function
        .size           _Z18simulate_portfolioPf,(.L_x_42 - _Z18simulate_portfolioPf)
        .other          _Z18simulate_portfolioPf,@"STO_CUDA_ENTRY STV_DEFAULT"
_Z18simulate_portfolioPf:
.text._Z18simulate_portfolioPf:
[----:B------:R-:W0:Y:S01]  /*0000*/  LDC R1, c[0x0][0x37c] ;  /* 0x0000df00ff017b82 */ /* 0x000e220000000800 */
[----:B------:R-:W1:Y:S01]  /*0010*/  S2R R15, SR_CTAID.X ;  /* 0x00000000000f7919 */ /* 0x000e620000002500 */
[----:B0-----:R-:W-:Y:S01]  /*0020*/  VIADD R1, R1, 0xffffffd0 ;  /* 0xffffffd001017836 */ /* 0x001fe20000000000 */
[----:B-1----:R-:W-:-:S13]  /*0030*/  ISETP.GT.U32.AND P0, PT, R15, 0x2b, PT ;  /* 0x0000002b0f00780c */ /* 0x002fda0003f04070 */
[----:B------:R-:W-:Y:S05]  /*0040*/  @P0 EXIT ;  /* 0x000000000000094d */ /* 0x000fea0003800000 */
[----:B------:R-:W0:Y:S01]  /*0050*/  S2R R10, SR_TID.X ;  /* 0x00000000000a7919 */ /* 0x000e220000002100 */
[----:B------:R-:W1:Y:S01]  /*0060*/  LDCU UR7, c[0x0][0x360] ;  /* 0x00006c00ff0777ac */ /* 0x000e620008000800 */
[----:B------:R-:W-:Y:S01]  /*0070*/  IMAD.MOV.U32 R2, RZ, RZ, -0x2dfc5089 ;  /* 0xd203af77ff027424 */ /* 0x000fe200078e00ff */
[----:B------:R-:W-:Y:S01]  /*0080*/  BSSY.RECONVERGENT B0, `(.L_x_0) ;  /* 0x000025b000007945 */ /* 0x000fe20003800200 */
[----:B------:R-:W-:Y:S01]  /*0090*/  IMAD.MOV.U32 R3, RZ, RZ, -0x975f8c ;  /* 0xff68a074ff037424 */ /* 0x000fe200078e00ff */
[----:B------:R-:W2:Y:S01]  /*00a0*/  LDCU.64 UR8, c[0x0][0x358] ;  /* 0x00006b00ff0877ac */ /* 0x000ea20008000a00 */
[----:B------:R-:W-:Y:S02]  /*00b0*/  IMAD.MOV.U32 R4, RZ, RZ, -0x12697946 ;  /* 0xed9686baff047424 */ /* 0x000fe400078e00ff */
[----:B------:R-:W-:Y:S01]  /*00c0*/  IMAD.MOV.U32 R5, RZ, RZ, -0x75bd8fc ;  /* 0xf8a42704ff057424 */ /* 0x000fe200078e00ff */
[----:B------:R3:W-:Y:S01]  /*00d0*/  STL.64 [R1], R2 ;  /* 0x0000000201007387 */ /* 0x0007e20000100a00 */
[----:B------:R-:W-:-:S02]  /*00e0*/  IMAD.MOV.U32 R6, RZ, RZ, -0x23270784 ;  /* 0xdcd8f87cff067424 */ /* 0x000fc400078e00ff */
[----:B------:R-:W-:Y:S01]  /*00f0*/  IMAD.MOV.U32 R7, RZ, RZ, -0x79aed88 ;  /* 0xf8651278ff077424 */ /* 0x000fe200078e00ff */
[----:B------:R3:W-:Y:S04]  /*0100*/  STL.64 [R1+0x8], R4 ;  /* 0x0000080401007387 */ /* 0x0007e80000100a00 */
[----:B------:R3:W-:Y:S01]  /*0110*/  STL.64 [R1+0x10], R6 ;  /* 0x0000100601007387 */ /* 0x0007e20000100a00 */
[----:B0-----:R-:W-:-:S13]  /*0120*/  ISETP.NE.AND P0, PT, R10, RZ, PT ;  /* 0x000000ff0a00720c */ /* 0x001fda0003f05270 */
[----:B------:R-:W0:Y:S01]  /*0130*/  @!P0 S2R R9, SR_CgaCtaId ;  /* 0x0000000000098919 */ /* 0x000e220000008800 */
[----:B------:R-:W-:-:S04]  /*0140*/  @!P0 MOV R0, 0x400 ;  /* 0x0000040000008802 */ /* 0x000fc80000000f00 */
[----:B0-----:R-:W-:Y:S01]  /*0150*/  @!P0 LEA R8, R9, R0, 0x18 ;  /* 0x0000000009088211 */ /* 0x001fe200078ec0ff */
[----:B-1----:R-:W-:-:S04]  /*0160*/  IMAD R0, R15, UR7, R10 ;  /* 0x000000070f007c24 */ /* 0x002fc8000f8e020a */
[----:B------:R3:W-:Y:S01]  /*0170*/  @!P0 STS [R8], RZ ;  /* 0x000000ff08008388 */ /* 0x0007e20000000800 */
[----:B------:R-:W-:-:S13]  /*0180*/  ISETP.NE.AND P0, PT, R0, RZ, PT ;  /* 0x000000ff0000720c */ /* 0x000fda0003f05270 */
[----:B--23--:R-:W-:Y:S05]  /*0190*/  @!P0 BRA `(.L_x_1) ;  /* 0x0000002400248947 */ /* 0x00cfea0003800000 */
[----:B------:R-:W-:Y:S01]  /*01a0*/  IMAD.MOV.U32 R7, RZ, RZ, R0 ;  /* 0x000000ffff077224 */ /* 0x000fe200078e0000 */
[----:B------:R-:W-:-:S07]  /*01b0*/  CS2R R10, SRZ ;  /* 0x00000000000a7805 */ /* 0x000fce000001ff00 */
.L_x_10:
[----:B0-----:R-:W-:Y:S01]  /*01c0*/  LOP3.LUT R0, R7, 0x3, RZ, 0xc0, !PT ;  /* 0x0000000307007812 */ /* 0x001fe200078ec0ff */
[----:B------:R-:W-:Y:S03]  /*01d0*/  BSSY.RECONVERGENT B1, `(.L_x_2) ;  /* 0x000023f000017945 */ /* 0x000fe60003800200 */
[----:B------:R-:W-:-:S04]  /*01e0*/  ISETP.NE.U32.AND P0, PT, R0, RZ, PT ;  /* 0x000000ff0000720c */ /* 0x000fc80003f05070 */
[----:B------:R-:W-:-:S13]  /*01f0*/  ISETP.NE.AND.EX P0, PT, RZ, RZ, PT, P0 ;  /* 0x000000ffff00720c */ /* 0x000fda0003f05300 */
[----:B------:R-:W-:Y:S05]  /*0200*/  @!P0 BRA `(.L_x_3) ;  /* 0x0000002000ec8947 */ /* 0x000fea0003800000 */
[----:B------:R-:W0:Y:S01]  /*0210*/  LDC.64 R8, c[0x4][RZ] ;  /* 0x01000000ff087b82 */ /* 0x000e220000000a00 */
[----:B------:R-:W-:Y:S01]  /*0220*/  IMAD.MOV.U32 R0, RZ, RZ, RZ ;  /* 0x000000ffff007224 */ /* 0x000fe200078e00ff */
[----:B------:R-:W-:Y:S01]  /*0230*/  CS2R R2, SRZ ;  /* 0x0000000000027805 */ /* 0x000fe2000001ff00 */
[----:B------:R-:W-:Y:S01]  /*0240*/  IMAD.MOV.U32 R6, RZ, RZ, RZ ;  /* 0x000000ffff067224 */ /* 0x000fe200078e00ff */
[----:B------:R-:W-:Y:S01]  /*0250*/  CS2R R4, SRZ ;  /* 0x0000000000047805 */ /* 0x000fe2000001ff00 */
[----:B0-----:R-:W-:-:S07]  /*0260*/  IMAD.WIDE.U32 R8, R11, 0xc80, R8 ;  /* 0x00000c800b087825 */ /* 0x001fce00078e0008 */
.L_x_5:
[----:B------:R-:W-:-:S06]  /*0270*/  IMAD R14, R6, 0x4, R1 ;  /* 0x00000004060e7824 */ /* 0x000fcc00078e0201 */
[----:B------:R-:W5:Y:S01]  /*0280*/  LDL R14, [R14+0x4] ;  /* 0x000004000e0e7983 */ /* 0x000f620000100800 */
[----:B------:R-:W-:-:S05]  /*0290*/  UMOV UR4, URZ ;  /* 0x000000ff00047c82 */ /* 0x000fca0008000000 */
.L_x_4:
[----:B-----5:R-:W-:Y:S01]  /*02a0*/  SHF.R.U32.HI R20, RZ, UR4, R14 ;  /* 0x00000004ff147c19 */ /* 0x020fe2000801160e */
[----:B------:R-:W-:-:S03]  /*02b0*/  IMAD.SHL.U32 R12, R6, 0x20, RZ ;  /* 0x00000020060c7824 */ /* 0x000fc600078e00ff */
[----:B------:R-:W-:Y:S01]  /*02c0*/  LOP3.LUT R13, R20, 0x1, RZ, 0xc0, !PT ;  /* 0x00000001140d7812 */ /* 0x000fe200078ec0ff */
[----:B------:R-:W-:-:S03]  /*02d0*/  VIADD R12, R12, UR4 ;  /* 0x000000040c0c7c36 */ /* 0x000fc60008000000 */
[----:B------:R-:W-:Y:S01]  /*02e0*/  ISETP.NE.U32.AND P0, PT, R13, 0x1, PT ;  /* 0x000000010d00780c */ /* 0x000fe20003f05070 */
[----:B------:R-:W-:-:S03]  /*02f0*/  IMAD R13, R12, 0x5, RZ ;  /* 0x000000050c0d7824 */ /* 0x000fc600078e02ff */
[----:B------:R-:W-:Y:S01]  /*0300*/  R2P PR, R20, 0x7e ;  /* 0x0000007e14007804 */ /* 0x000fe20000000000 */
[----:B------:R-:W-:-:S08]  /*0310*/  IMAD.WIDE.U32 R12, R13, 0x4, R8 ;  /* 0x000000040d0c7825 */ /* 0x000fd000078e0008 */
[----:B------:R-:W2:Y:S04]  /*0320*/  @!P0 LDG.E R17, desc[UR8][R12.64] ;  /* 0x000000080c118981 */ /* 0x000ea8000c1e1900 */
[----:B------:R-:W3:Y:S04]  /*0330*/  @P1 LDG.E R19, desc[UR8][R12.64+0x14] ;  /* 0x000014080c131981 */ /* 0x000ee8000c1e1900 */
[----:B------:R-:W4:Y:S04]  /*0340*/  @P2 LDG.E R21, desc[UR8][R12.64+0x28] ;  /* 0x000028080c152981 */ /* 0x000f28000c1e1900 */
[----:B------:R-:W4:Y:S04]  /*0350*/  @P3 LDG.E R23, desc[UR8][R12.64+0x3c] ;  /* 0x00003c080c173981 */ /* 0x000f28000c1e1900 */
[----:B------:R-:W4:Y:S04]  /*0360*/  @!P0 LDG.E R16, desc[UR8][R12.64+0x8] ;  /* 0x000008080c108981 */ /* 0x000f28000c1e1900 */
[----:B------:R-:W4:Y:S04]  /*0370*/  @P4 LDG.E R25, desc[UR8][R12.64+0x50] ;  /* 0x000050080c194981 */ /* 0x000f28000c1e1900 */
[----:B------:R-:W4:Y:S04]  /*0380*/  @!P0 LDG.E R18, desc[UR8][R12.64+0x10] ;  /* 0x000010080c128981 */ /* 0x000f28000c1e1900 */
[----:B------:R-:W4:Y:S04]  /*0390*/  @P1 LDG.E R22, desc[UR8][R12.64+0x1c] ;  /* 0x00001c080c161981 */ /* 0x000f28000c1e1900 */
[----:B------:R-:W4:Y:S04]  /*03a0*/  @P1 LDG.E R24, desc[UR8][R12.64+0x24] ;  /* 0x000024080c181981 */ /* 0x000f28000c1e1900 */
[----:B------:R-:W4:Y:S01]  /*03b0*/  @P6 LDG.E R27, desc[UR8][R12.64+0x78] ;  /* 0x000078080c1b6981 */ /* 0x000f22000c1e1900 */
[----:B--2---:R-:W-:-:S03]  /*03c0*/  @!P0 LOP3.LUT R0, R0, R17, RZ, 0x3c, !PT ;  /* 0x0000001100008212 */ /* 0x004fc600078e3cff */
[----:B------:R-:W2:Y:S01]  /*03d0*/  @!P0 LDG.E R17, desc[UR8][R12.64+0x4] ;  /* 0x000004080c118981 */ /* 0x000ea2000c1e1900 */
[----:B---3--:R-:W-:-:S03]  /*03e0*/  @P1 LOP3.LUT R0, R0, R19, RZ, 0x3c, !PT ;  /* 0x0000001300001212 */ /* 0x008fc600078e3cff */
[----:B------:R-:W3:Y:S01]  /*03f0*/  @!P0 LDG.E R19, desc[UR8][R12.64+0xc] ;  /* 0x00000c080c138981 */ /* 0x000ee2000c1e1900 */
[----:B----4-:R-:W-:-:S03]  /*0400*/  @P2 LOP3.LUT R0, R0, R21, RZ, 0x3c, !PT ;  /* 0x0000001500002212 */ /* 0x010fc600078e3cff */
[----:B------:R-:W4:Y:S01]  /*0410*/  @P1 LDG.E R21, desc[UR8][R12.64+0x18] ;  /* 0x000018080c151981 */ /* 0x000f22000c1e1900 */
[----:B------:R-:W-:-:S03]  /*0420*/  @P3 LOP3.LUT R0, R0, R23, RZ, 0x3c, !PT ;  /* 0x0000001700003212 */ /* 0x000fc600078e3cff */
[----:B------:R-:W4:Y:S01]  /*0430*/  @P5 LDG.E R23, desc[UR8][R12.64+0x64] ;  /* 0x000064080c175981 */ /* 0x000f22000c1e1900 */
[----:B------:R-:W-:-:S03]  /*0440*/  @!P0 LOP3.LUT R5, R5, R16, RZ, 0x3c, !PT ;  /* 0x0000001005058212 */ /* 0x000fc600078e3cff */
[----:B------:R-:W4:Y:S01]  /*0450*/  @P2 LDG.E R16, desc[UR8][R12.64+0x30] ;  /* 0x000030080c102981 */ /* 0x000f22000c1e1900 */
[----:B------:R-:W-:-:S03]  /*0460*/  @P4 LOP3.LUT R0, R0, R25, RZ, 0x3c, !PT ;  /* 0x0000001900004212 */ /* 0x000fc600078e3cff */
[----:B------:R-:W4:Y:S01]  /*0470*/  @P3 LDG.E R25, desc[UR8][R12.64+0x48] ;  /* 0x000048080c193981 */ /* 0x000f22000c1e1900 */
[----:B------:R-:W-:-:S03]  /*0480*/  @!P0 LOP3.LUT R3, R3, R18, RZ, 0x3c, !PT ;  /* 0x0000001203038212 */ /* 0x000fc600078e3cff */
[----:B------:R-:W4:Y:S01]  /*0490*/  @P2 LDG.E R18, desc[UR8][R12.64+0x38] ;  /* 0x000038080c122981 */ /* 0x000f22000c1e1900 */
[----:B------:R-:W-:-:S03]  /*04a0*/  @P1 LOP3.LUT R5, R5, R22, RZ, 0x3c, !PT ;  /* 0x0000001605051212 */ /* 0x000fc600078e3cff */
[----:B------:R-:W4:Y:S01]  /*04b0*/  @P3 LDG.E R22, desc[UR8][R12.64+0x44] ;  /* 0x000044080c163981 */ /* 0x000f22000c1e1900 */
[----:B--2---:R-:W-:-:S03]  /*04c0*/  @!P0 LOP3.LUT R4, R4, R17, RZ, 0x3c, !PT ;  /* 0x0000001104048212 */ /* 0x004fc600078e3cff */
[----:B------:R-:W2:Y:S01]  /*04d0*/  @P1 LDG.E R17, desc[UR8][R12.64+0x20] ;  /* 0x000020080c111981 */ /* 0x000ea2000c1e1900 */
[----:B---3--:R-:W-:-:S03]  /*04e0*/  @!P0 LOP3.LUT R2, R2, R19, RZ, 0x3c, !PT ;  /* 0x0000001302028212 */ /* 0x008fc600078e3cff */
[----:B------:R-:W3:Y:S01]  /*04f0*/  @P2 LDG.E R19, desc[UR8][R12.64+0x2c] ;  /* 0x00002c080c132981 */ /* 0x000ee2000c1e1900 */
[----:B----4-:R-:W-:-:S03]  /*0500*/  @P1 LOP3.LUT R4, R4, R21, RZ, 0x3c, !PT ;  /* 0x0000001504041212 */ /* 0x010fc600078e3cff */
[----:B------:R-:W4:Y:S01]  /*0510*/  @P2 LDG.E R21, desc[UR8][R12.64+0x34] ;  /* 0x000034080c152981 */ /* 0x000f22000c1e1900 */
[----:B------:R-:W-:-:S03]  /*0520*/  @P5 LOP3.LUT R0, R0, R23, RZ, 0x3c, !PT ;  /* 0x0000001700005212 */ /* 0x000fc600078e3cff */
[----:B------:R-:W4:Y:S01]  /*0530*/  @P3 LDG.E R23, desc[UR8][R12.64+0x40] ;  /* 0x000040080c173981 */ /* 0x000f22000c1e1900 */
[----:B------:R-:W-:Y:S02]  /*0540*/  @P1 LOP3.LUT R3, R3, R24, RZ, 0x3c, !PT ;  /* 0x0000001803031212 */ /* 0x000fe400078e3cff */
[----:B------:R-:W-:Y:S01]  /*0550*/  @P2 LOP3.LUT R5, R5, R16, RZ, 0x3c, !PT ;  /* 0x0000001005052212 */ /* 0x000fe200078e3cff */
[----:B------:R-:W4:Y:S04]  /*0560*/  @P5 LDG.E R24, desc[UR8][R12.64+0x6c] ;  /* 0x00006c080c185981 */ /* 0x000f28000c1e1900 */
[----:B------:R-:W4:Y:S01]  /*0570*/  @P3 LDG.E R16, desc[UR8][R12.64+0x4c] ;  /* 0x00004c080c103981 */ /* 0x000f22000c1e1900 */
[----:B------:R-:W-:-:S03]  /*0580*/  @P2 LOP3.LUT R3, R3, R18, RZ, 0x3c, !PT ;  /* 0x0000001203032212 */ /* 0x000fc600078e3cff */
[----:B------:R-:W4:Y:S01]  /*0590*/  @P4 LDG.E R18, desc[UR8][R12.64+0x58] ;  /* 0x000058080c124981 */ /* 0x000f22000c1e1900 */
[----:B------:R-:W-:-:S03]  /*05a0*/  @P3 LOP3.LUT R5, R5, R22, RZ, 0x3c, !PT ;  /* 0x0000001605053212 */ /* 0x000fc600078e3cff */
[----:B------:R-:W4:Y:S01]  /*05b0*/  @P4 LDG.E R22, desc[UR8][R12.64+0x60] ;  /* 0x000060080c164981 */ /* 0x000f22000c1e1900 */
[----:B--2---:R-:W-:-:S03]  /*05c0*/  @P1 LOP3.LUT R2, R2, R17, RZ, 0x3c, !PT ;  /* 0x0000001102021212 */ /* 0x004fc600078e3cff */
[----:B------:R-:W2:Y:S01]  /*05d0*/  @P4 LDG.E R17, desc[UR8][R12.64+0x54] ;  /* 0x000054080c114981 */ /* 0x000ea2000c1e1900 */
[----:B---3--:R-:W-:-:S03]  /*05e0*/  @P2 LOP3.LUT R4, R4, R19, RZ, 0x3c, !PT ;  /* 0x0000001304042212 */ /* 0x008fc600078e3cff */
[----:B------:R-:W3:Y:S01]  /*05f0*/  @P4 LDG.E R19, desc[UR8][R12.64+0x5c] ;  /* 0x00005c080c134981 */ /* 0x000ee2000c1e1900 */
[----:B----4-:R-:W-:-:S03]  /*0600*/  @P2 LOP3.LUT R2, R2, R21, RZ, 0x3c, !PT ;  /* 0x0000001502022212 */ /* 0x010fc600078e3cff */
[----:B------:R-:W4:Y:S01]  /*0610*/  @P5 LDG.E R21, desc[UR8][R12.64+0x68] ;  /* 0x000068080c155981 */ /* 0x000f22000c1e1900 */
[----:B------:R-:W-:-:S03]  /*0620*/  @P3 LOP3.LUT R4, R4, R23, RZ, 0x3c, !PT ;  /* 0x0000001704043212 */ /* 0x000fc600078e3cff */
[----:B------:R-:W4:Y:S01]  /*0630*/  @P5 LDG.E R23, desc[UR8][R12.64+0x70] ;  /* 0x000070080c175981 */ /* 0x000f22000c1e1900 */
[----:B------:R-:W-:Y:S02]  /*0640*/  LOP3.LUT P0, RZ, R20, 0x80, RZ, 0xc0, !PT ;  /* 0x0000008014ff7812 */ /* 0x000fe4000780c0ff */
[----:B------:R-:W-:Y:S02]  /*0650*/  @P3 LOP3.LUT R2, R2, R25, RZ, 0x3c, !PT ;  /* 0x0000001902023212 */ /* 0x000fe400078e3cff */
[----:B------:R-:W-:Y:S02]  /*0660*/  @P3 LOP3.LUT R3, R3, R16, RZ, 0x3c, !PT ;  /* 0x0000001003033212 */ /* 0x000fe400078e3cff */
[----:B------:R-:W4:Y:S01]  /*0670*/  @P5 LDG.E R16, desc[UR8][R12.64+0x74] ;  /* 0x000074080c105981 */ /* 0x000f22000c1e1900 */
[----:B------:R-:W-:-:S03]  /*0680*/  @P4 LOP3.LUT R5, R5, R18, RZ, 0x3c, !PT ;  /* 0x0000001205054212 */ /* 0x000fc600078e3cff */
[----:B------:R-:W4:Y:S01]  /*0690*/  @P6 LDG.E R18, desc[UR8][R12.64+0x80] ;  /* 0x000080080c126981 */ /* 0x000f22000c1e1900 */
[----:B------:R-:W-:-:S03]  /*06a0*/  @P4 LOP3.LUT R3, R3, R22, RZ, 0x3c, !PT ;  /* 0x0000001603034212 */ /* 0x000fc600078e3cff */
[----:B------:R-:W4:Y:S01]  /*06b0*/  @P6 LDG.E R22, desc[UR8][R12.64+0x88] ;  /* 0x000088080c166981 */ /* 0x000f22000c1e1900 */
[----:B------:R-:W-:-:S03]  /*06c0*/  @P5 LOP3.LUT R5, R5, R24, RZ, 0x3c, !PT ;  /* 0x0000001805055212 */ /* 0x000fc600078e3cff */
[----:B------:R-:W4:Y:S04]  /*06d0*/  @P0 LDG.E R25, desc[UR8][R12.64+0x8c] ;  /* 0x00008c080c190981 */ /* 0x000f28000c1e1900 */
[----:B------:R-:W4:Y:S04]  /*06e0*/  @P0 LDG.E R24, desc[UR8][R12.64+0x94] ;  /* 0x000094080c180981 */ /* 0x000f28000c1e1900 */
        /* <DEDUP_REMOVED lines=9> */
[----:B------:R-:W-:Y:S02]  /*0780*/  @P6 LOP3.LUT R0, R0, R27, RZ, 0x3c, !PT ;  /* 0x0000001b00006212 */ /* 0x000fe400078e3cff */
[----:B------:R-:W-:Y:S02]  /*0790*/  @P5 LOP3.LUT R3, R3, R16, RZ, 0x3c, !PT ;  /* 0x0000001003035212 */ /* 0x000fe400078e3cff */
[----:B------:R-:W-:Y:S02]  /*07a0*/  @P6 LOP3.LUT R5, R5, R18, RZ, 0x3c, !PT ;  /* 0x0000001205056212 */ /* 0x000fe400078e3cff */
[----:B------:R-:W-:Y:S02]  /*07b0*/  @P6 LOP3.LUT R3, R3, R22, RZ, 0x3c, !PT ;  /* 0x0000001603036212 */ /* 0x000fe400078e3cff */
[----:B------:R-:W-:Y:S02]  /*07c0*/  @P0 LOP3.LUT R0, R0, R25, RZ, 0x3c, !PT ;  /* 0x0000001900000212 */ /* 0x000fe400078e3cff */
[----:B------:R-:W-:-:S02]  /*07d0*/  @P0 LOP3.LUT R5, R5, R24, RZ, 0x3c, !PT ;  /* 0x0000001805050212 */ /* 0x000fc400078e3cff */
[----:B------:R-:W-:Y:S02]  /*07e0*/  @P0 LOP3.LUT R3, R3, R26, RZ, 0x3c, !PT ;  /* 0x0000001a03030212 */ /* 0x000fe400078e3cff */
[----:B--2---:R-:W-:Y:S02]  /*07f0*/  @P6 LOP3.LUT R4, R4, R17, RZ, 0x3c, !PT ;  /* 0x0000001104046212 */ /* 0x004fe400078e3cff */
[----:B---3--:R-:W-:Y:S02]  /*0800*/  @P6 LOP3.LUT R2, R2, R19, RZ, 0x3c, !PT ;  /* 0x0000001302026212 */ /* 0x008fe400078e3cff */
[----:B----4-:R-:W-:Y:S02]  /*0810*/  @P0 LOP3.LUT R4, R4, R21, RZ, 0x3c, !PT ;  /* 0x0000001504040212 */ /* 0x010fe400078e3cff */
[----:B------:R-:W-:Y:S02]  /*0820*/  @P0 LOP3.LUT R2, R2, R23, RZ, 0x3c, !PT ;  /* 0x0000001702020212 */ /* 0x000fe400078e3cff */
[----:B------:R-:W-:-:S13]  /*0830*/  R2P PR, R20.B1, 0x7f ;  /* 0x0000007f14007804 */ /* 0x000fda0000001000 */
[----:B------:R-:W2:Y:S04]  /*0840*/  @P0 LDG.E R18, desc[UR8][R12.64+0xb0] ;  /* 0x0000b0080c120981 */ /* 0x000ea8000c1e1900 */
[----:B------:R-:W3:Y:S04]  /*0850*/  @P0 LDG.E R21, desc[UR8][R12.64+0xa0] ;  /* 0x0000a0080c150981 */ /* 0x000ee8000c1e1900 */
[----:B------:R-:W4:Y:S04]  /*0860*/  @P0 LDG.E R23, desc[UR8][R12.64+0xa4] ;  /* 0x0000a4080c170981 */ /* 0x000f28000c1e1900 */
[----:B------:R-:W4:Y:S04]  /*0870*/  @P0 LDG.E R16, desc[UR8][R12.64+0xa8] ;  /* 0x0000a8080c100981 */ /* 0x000f28000c1e1900 */
[----:B------:R-:W4:Y:S04]  /*0880*/  @P0 LDG.E R25, desc[UR8][R12.64+0xac] ;  /* 0x0000ac080c190981 */ /* 0x000f28000c1e1900 */
[----:B------:R-:W4:Y:S04]  /*0890*/  @P1 LDG.E R27, desc[UR8][R12.64+0xb4] ;  /* 0x0000b4080c1b1981 */ /* 0x000f28000c1e1900 */
[----:B------:R-:W4:Y:S04]  /*08a0*/  @P2 LDG.E R29, desc[UR8][R12.64+0xc8] ;  /* 0x0000c8080c1d2981 */ /* 0x000f28000c1e1900 */
[----:B------:R-:W4:Y:S04]  /*08b0*/  @P3 LDG.E R19, desc[UR8][R12.64+0xdc] ;  /* 0x0000dc080c133981 */ /* 0x000f28000c1e1900 */
        /* <DEDUP_REMOVED lines=12> */
[----:B------:R-:W-:Y:S01]  /*0980*/  LOP3.LUT P0, RZ, R20, 0x8000, RZ, 0xc0, !PT ;  /* 0x0000800014ff7812 */ /* 0x000fe2000780c0ff */
[----:B------:R-:W4:Y:S04]  /*0990*/  @P1 LDG.E R25, desc[UR8][R12.64+0xc0] ;  /* 0x0000c0080c191981 */ /* 0x000f28000c1e1900 */
[----:B------:R-:W4:Y:S01]  /*09a0*/  @P1 LDG.E R20, desc[UR8][R12.64+0xc4] ;  /* 0x0000c4080c141981 */ /* 0x000f22000c1e1900 */
[----:B------:R-:W-:-:S03]  /*09b0*/  @P1 LOP3.LUT R0, R0, R27, RZ, 0x3c, !PT ;  /* 0x0000001b00001212 */ /* 0x000fc600078e3cff */
[----:B------:R-:W4:Y:S01]  /*09c0*/  @P2 LDG.E R27, desc[UR8][R12.64+0xcc] ;  /* 0x0000cc080c1b2981 */ /* 0x000f22000c1e1900 */
[----:B------:R-:W-:-:S03]  /*09d0*/  @P2 LOP3.LUT R0, R0, R29, RZ, 0x3c, !PT ;  /* 0x0000001d00002212 */ /* 0x000fc600078e3cff */
[----:B------:R-:W4:Y:S01]  /*09e0*/  @P6 LDG.E R29, desc[UR8][R12.64+0x118] ;  /* 0x000118080c1d6981 */ /* 0x000f22000c1e1900 */
[----:B------:R-:W-:-:S03]  /*09f0*/  @P3 LOP3.LUT R0, R0, R19, RZ, 0x3c, !PT ;  /* 0x0000001300003212 */ /* 0x000fc600078e3cff */
[----:B------:R-:W4:Y:S01]  /*0a00*/  @P2 LDG.E R19, desc[UR8][R12.64+0xd4] ;  /* 0x0000d4080c132981 */ /* 0x000f22000c1e1900 */
[----:B------:R-:W-:-:S03]  /*0a10*/  @P4 LOP3.LUT R0, R0, R17, RZ, 0x3c, !PT ;  /* 0x0000001100004212 */ /* 0x000fc600078e3cff */
[----:B------:R-:W4:Y:S04]  /*0a20*/  @P5 LDG.E R17, desc[UR8][R12.64+0x108] ;  /* 0x000108080c115981 */ /* 0x000f28000c1e1900 */
[----:B------:R-:W4:Y:S01]  /*0a30*/  @P0 LDG.E R26, desc[UR8][R12.64+0x13c] ;  /* 0x00013c080c1a0981 */ /* 0x000f22000c1e1900 */
[----:B--2---:R-:W-:-:S03]  /*0a40*/  @P1 LOP3.LUT R5, R5, R18, RZ, 0x3c, !PT ;  /* 0x0000001205051212 */ /* 0x004fc600078e3cff */
[----:B------:R-:W2:Y:S01]  /*0a50*/  @P4 LDG.E R18, desc[UR8][R12.64+0x100] ;  /* 0x000100080c124981 */ /* 0x000ea2000c1e1900 */
[----:B---3--:R-:W-:Y:S02]  /*0a60*/  @P5 LOP3.LUT R0, R0, R21, RZ, 0x3c, !PT ;  /* 0x0000001500005212 */ /* 0x008fe400078e3cff */
[----:B------:R-:W-:Y:S01]  /*0a70*/  @P2 LOP3.LUT R5, R5, R22, RZ, 0x3c, !PT ;  /* 0x0000001605052212 */ /* 0x000fe200078e3cff */
[----:B------:R-:W3:Y:S01]  /*0a80*/  @P3 LDG.E R21, desc[UR8][R12.64+0xe0] ;  /* 0x0000e0080c153981 */ /* 0x000ee2000c1e1900 */
[----:B----4-:R-:W-:-:S03]  /*0a90*/  @P1 LOP3.LUT R4, R4, R23, RZ, 0x3c, !PT ;  /* 0x0000001704041212 */ /* 0x010fc600078e3cff */
[----:B------:R-:W4:Y:S04]  /*0aa0*/  @P3 LDG.E R22, desc[UR8][R12.64+0xec] ;  /* 0x0000ec080c163981 */ /* 0x000f28000c1e1900 */
[----:B------:R-:W2:Y:S01]  /*0ab0*/  @P3 LDG.E R23, desc[UR8][R12.64+0xe8] ;  /* 0x0000e8080c173981 */ /* 0x000ea2000c1e1900 */
[----:B------:R-:W-:-:S03]  /*0ac0*/  @P1 LOP3.LUT R2, R2, R25, RZ, 0x3c, !PT ;  /* 0x0000001902021212 */ /* 0x000fc600078e3cff */
[----:B------:R-:W2:Y:S01]  /*0ad0*/  @P4 LDG.E R25, desc[UR8][R12.64+0xf4] ;  /* 0x0000f4080c194981 */ /* 0x000ea2000c1e1900 */
[----:B------:R-:W-:-:S03]  /*0ae0*/  @P1 LOP3.LUT R3, R3, R20, RZ, 0x3c, !PT ;  /* 0x0000001403031212 */ /* 0x000fc600078e3cff */
[----:B------:R-:W2:Y:S01]  /*0af0*/  @P3 LDG.E R20, desc[UR8][R12.64+0xe4] ;  /* 0x0000e4080c143981 */ /* 0x000ea2000c1e1900 */
[----:B------:R-:W-:Y:S02]  /*0b00*/  @P2 LOP3.LUT R4, R4, R27, RZ, 0x3c, !PT ;  /* 0x0000001b04042212 */ /* 0x000fe400078e3cff */
[----:B------:R-:W-:Y:S01]  /*0b10*/  @P2 LOP3.LUT R3, R3, R16, RZ, 0x3c, !PT ;  /* 0x0000001003032212 */ /* 0x000fe200078e3cff */
[----:B------:R-:W2:Y:S04]  /*0b20*/  @P4 LDG.E R27, desc[UR8][R12.64+0xfc] ;  /* 0x0000fc080c1b4981 */ /* 0x000ea8000c1e1900 */
[----:B------:R-:W2:Y:S01]  /*0b30*/  @P5 LDG.E R16, desc[UR8][R12.64+0x10c] ;  /* 0x00010c080c105981 */ /* 0x000ea2000c1e1900 */
[----:B------:R-:W-:-:S03]  /*0b40*/  @P2 LOP3.LUT R2, R2, R19, RZ, 0x3c, !PT ;  /* 0x0000001302022212 */ /* 0x000fc600078e3cff */
[----:B------:R-:W2:Y:S01]  /*0b50*/  @P5 LDG.E R19, desc[UR8][R12.64+0x110] ;  /* 0x000110080c135981 */ /* 0x000ea2000c1e1900 */
[----:B------:R-:W-:-:S03]  /*0b60*/  @P6 LOP3.LUT R0, R0, R29, RZ, 0x3c, !PT ;  /* 0x0000001d00006212 */ /* 0x000fc600078e3cff */
[----:B------:R-:W2:Y:S01]  /*0b70*/  @P0 LDG.E R29, desc[UR8][R12.64+0x12c] ;  /* 0x00012c080c1d0981 */ /* 0x000ea2000c1e1900 */
[----:B---3--:R-:W-:-:S03]  /*0b80*/  @P3 LOP3.LUT R4, R4, R21, RZ, 0x3c, !PT ;  /* 0x0000001504043212 */ /* 0x008fc600078e3cff */
[----:B------:R-:W3:Y:S01]  /*0b90*/  @P6 LDG.E R21, desc[UR8][R12.64+0x11c] ;  /* 0x00011c080c156981 */ /* 0x000ee2000c1e1900 */
[----:B----4-:R-:W-:-:S03]  /*0ba0*/  @P3 LOP3.LUT R3, R3, R22, RZ, 0x3c, !PT ;  /* 0x0000001603033212 */ /* 0x010fc600078e3cff */
[----:B------:R-:W4:Y:S01]  /*0bb0*/  @P6 LDG.E R22, desc[UR8][R12.64+0x128] ;  /* 0x000128080c166981 */ /* 0x000f22000c1e1900 */
[----:B--2---:R-:W-:Y:S02]  /*0bc0*/  @P3 LOP3.LUT R2, R2, R23, RZ, 0x3c, !PT ;  /* 0x0000001702023212 */ /* 0x004fe400078e3cff */
[----:B------:R-:W-:Y:S01]  /*0bd0*/  @P4 LOP3.LUT R3, R3, R18, RZ, 0x3c, !PT ;  /* 0x0000001203034212 */ /* 0x000fe200078e3cff */
[----:B------:R-:W2:Y:S01]  /*0be0*/  @P6 LDG.E R23, desc[UR8][R12.64+0x124] ;  /* 0x000124080c176981 */ /* 0x000ea2000c1e1900 */
[----:B------:R-:W-:-:S03]  /*0bf0*/  @P4 LOP3.LUT R4, R4, R25, RZ, 0x3c, !PT ;  /* 0x0000001904044212 */ /* 0x000fc600078e3cff */
[----:B------:R-:W4:Y:S01]  /*0c00*/  @P6 LDG.E R18, desc[UR8][R12.64+0x120] ;  /* 0x000120080c126981 */ /* 0x000f22000c1e1900 */
[----:B------:R-:W-:-:S03]  /*0c10*/  @P3 LOP3.LUT R5, R5, R20, RZ, 0x3c, !PT ;  /* 0x0000001405053212 */ /* 0x000fc600078e3cff */
[----:B------:R-:W4:Y:S01]  /*0c20*/  @P5 LDG.E R20, desc[UR8][R12.64+0x114] ;  /* 0x000114080c145981 */ /* 0x000f22000c1e1900 */
[----:B------:R-:W-:Y:S02]  /*0c30*/  @P4 LOP3.LUT R5, R5, R24, RZ, 0x3c, !PT ;  /* 0x0000001805054212 */ /* 0x000fe400078e3cff */
[----:B------:R-:W-:Y:S01]  /*0c40*/  @P5 LOP3.LUT R4, R4, R17, RZ, 0x3c, !PT ;  /* 0x0000001104045212 */ /* 0x000fe200078e3cff */
[----:B------:R-:W4:Y:S04]  /*0c50*/  @P0 LDG.E R24, desc[UR8][R12.64+0x134] ;  /* 0x000134080c180981 */ /* 0x000f28000c1e1900 */
[----:B------:R-:W4:Y:S04]  /*0c60*/  @P0 LDG.E R17, desc[UR8][R12.64+0x130] ;  /* 0x000130080c110981 */ /* 0x000f28000c1e1900 */
[----:B------:R-:W4:Y:S01]  /*0c70*/  @P0 LDG.E R25, desc[UR8][R12.64+0x138] ;  /* 0x000138080c190981 */ /* 0x000f22000c1e1900 */
[----:B------:R-:W-:Y:S01]  /*0c80*/  UIADD3 UR4, UPT, UPT, UR4, 0x10, URZ ;  /* 0x0000001004047890 */ /* 0x000fe2000fffe0ff */
[----:B------:R-:W-:-:S03]  /*0c90*/  @P4 LOP3.LUT R2, R2, R27, RZ, 0x3c, !PT ;  /* 0x0000001b02024212 */ /* 0x000fc600078e3cff */
[----:B------:R-:W-:Y:S01]  /*0ca0*/  UISETP.NE.AND UP0, UPT, UR4, 0x20, UPT ;  /* 0x000000200400788c */ /* 0x000fe2000bf05270 */
[----:B------:R-:W-:Y:S02]  /*0cb0*/  @P5 LOP3.LUT R5, R5, R16, RZ, 0x3c, !PT ;  /* 0x0000001005055212 */ /* 0x000fe400078e3cff */
[----:B------:R-:W-:Y:S02]  /*0cc0*/  @P5 LOP3.LUT R2, R2, R19, RZ, 0x3c, !PT ;  /* 0x0000001302025212 */ /* 0x000fe400078e3cff */
[----:B------:R-:W-:Y:S02]  /*0cd0*/  @P0 LOP3.LUT R0, R0, R29, RZ, 0x3c, !PT ;  /* 0x0000001d00000212 */ /* 0x000fe400078e3cff */
[----:B---3--:R-:W-:Y:S02]  /*0ce0*/  @P6 LOP3.LUT R4, R4, R21, RZ, 0x3c, !PT ;  /* 0x0000001504046212 */ /* 0x008fe400078e3cff */
[----:B--2---:R-:W-:Y:S02]  /*0cf0*/  @P6 LOP3.LUT R2, R2, R23, RZ, 0x3c, !PT ;  /* 0x0000001702026212 */ /* 0x004fe400078e3cff */
[----:B----4-:R-:W-:-:S02]  /*0d00*/  @P6 LOP3.LUT R5, R5, R18, RZ, 0x3c, !PT ;  /* 0x0000001205056212 */ /* 0x010fc400078e3cff */
[----:B------:R-:W-:-:S04]  /*0d10*/  @P5 LOP3.LUT R3, R3, R20, RZ, 0x3c, !PT ;  /* 0x0000001403035212 */ /* 0x000fc800078e3cff */
[----:B------:R-:W-:Y:S02]  /*0d20*/  @P6 LOP3.LUT R3, R3, R22, RZ, 0x3c, !PT ;  /* 0x0000001603036212 */ /* 0x000fe400078e3cff */
[----:B------:R-:W-:Y:S02]  /*0d30*/  @P0 LOP3.LUT R5, R5, R24, RZ, 0x3c, !PT ;  /* 0x0000001805050212 */ /* 0x000fe400078e3cff */
[----:B------:R-:W-:Y:S02]  /*0d40*/  @P0 LOP3.LUT R4, R4, R17, RZ, 0x3c, !PT ;  /* 0x0000001104040212 */ /* 0x000fe400078e3cff */
[----:B------:R-:W-:Y:S02]  /*0d50*/  @P0 LOP3.LUT R3, R3, R26, RZ, 0x3c, !PT ;  /* 0x0000001a03030212 */ /* 0x000fe400078e3cff */
[----:B------:R-:W-:Y:S01]  /*0d60*/  @P0 LOP3.LUT R2, R2, R25, RZ, 0x3c, !PT ;  /* 0x0000001902020212 */ /* 0x000fe200078e3cff */
[----:B------:R-:W-:Y:S06]  /*0d70*/  BRA.U UP0, `(.L_x_4) ;  /* 0xfffffff500487547 */ /* 0x000fec000b83ffff */
[----:B------:R-:W-:-:S05]  /*0d80*/  VIADD R6, R6, 0x1 ;  /* 0x0000000106067836 */ /* 0x000fca0000000000 */
[----:B------:R-:W-:-:S13]  /*0d90*/  ISETP.NE.AND P0, PT, R6, 0x5, PT ;  /* 0x000000050600780c */ /* 0x000fda0003f05270 */
[----:B------:R-:W-:Y:S05]  /*0da0*/  @P0 BRA `(.L_x_5) ;  /* 0xfffffff400300947 */ /* 0x000fea000383ffff */
[----:B------:R-:W-:Y:S01]  /*0db0*/  LOP3.LUT R6, R7, 0x3, RZ, 0xc0, !PT ;  /* 0x0000000307067812 */ /* 0x000fe200078ec0ff */
[----:B------:R0:W-:Y:S03]  /*0dc0*/  STL.64 [R1+0x8], R4 ;  /* 0x0000080401007387 */ /* 0x0001e60000100a00 */
[----:B------:R-:W-:Y:S01]  /*0dd0*/  ISETP.NE.U32.AND P0, PT, R6, 0x1, PT ;  /* 0x000000010600780c */ /* 0x000fe20003f05070 */
[----:B------:R0:W-:Y:S03]  /*0de0*/  STL.64 [R1+0x10], R2 ;  /* 0x0000100201007387 */ /* 0x0001e60000100a00 */
[----:B------:R-:W-:Y:S01]  /*0df0*/  ISETP.NE.AND.EX P0, PT, RZ, RZ, PT, P0 ;  /* 0x000000ffff00720c */ /* 0x000fe20003f05300 */
[----:B------:R0:W-:-:S12]  /*0e00*/  STL [R1+0x4], R0 ;  /* 0x0000040001007387 */ /* 0x0001d80000100800 */
[----:B0-----:R-:W-:Y:S05]  /*0e10*/  @!P0 BRA `(.L_x_3) ;  /* 0x0000001400e88947 */ /* 0x001fea0003800000 */
[----:B------:R-:W-:Y:S01]  /*0e20*/  IMAD.MOV.U32 R0, RZ, RZ, RZ ;  /* 0x000000ffff007224 */ /* 0x000fe200078e00ff */
[----:B------:R-:W-:Y:S01]  /*0e30*/  CS2R R2, SRZ ;  /* 0x0000000000027805 */ /* 0x000fe2000001ff00 */
[----:B------:R-:W-:Y:S01]  /*0e40*/  IMAD.MOV.U32 R6, RZ, RZ, RZ ;  /* 0x000000ffff067224 */ /* 0x000fe200078e00ff */
[----:B------:R-:W-:-:S07]  /*0e50*/  CS2R R4, SRZ ;  /* 0x0000000000047805 */ /* 0x000fce000001ff00 */
.L_x_7:
[----:B------:R-:W-:-:S06]  /*0e60*/  IMAD R14, R6, 0x4, R1 ;  /* 0x00000004060e7824 */ /* 0x000fcc00078e0201 */
[----:B------:R-:W5:Y:S01]  /*0e70*/  LDL R14, [R14+0x4] ;  /* 0x000004000e0e7983 */ /* 0x000f620000100800 */
[----:B------:R-:W-:-:S05]  /*0e80*/  UMOV UR4, URZ ;  /* 0x000000ff00047c82 */ /* 0x000fca0008000000 */
.L_x_6:
        /* <DEDUP_REMOVED lines=183> */
[----:B0-----:R-:W-:Y:S05]  /*1a00*/  @P0 BRA `(.L_x_3) ;  /* 0x0000000800ec0947 */ /* 0x001fea0003800000 */
[----:B------:R-:W-:Y:S01]  /*1a10*/  IMAD.MOV.U32 R0, RZ, RZ, RZ ;  /* 0x000000ffff007224 */ /* 0x000fe200078e00ff */
[----:B------:R-:W-:Y:S01]  /*1a20*/  CS2R R2, SRZ ;  /* 0x0000000000027805 */ /* 0x000fe2000001ff00 */
[----:B------:R-:W-:Y:S01]  /*1a30*/  IMAD.MOV.U32 R6, RZ, RZ, RZ ;  /* 0x000000ffff067224 */ /* 0x000fe200078e00ff */
[----:B------:R-:W-:-:S07]  /*1a40*/  CS2R R4, SRZ ;  /* 0x0000000000047805 */ /* 0x000fce000001ff00 */
.L_x_9:
[----:B------:R-:W-:-:S06]  /*1a50*/  IMAD R14, R6, 0x4, R1 ;  /* 0x00000004060e7824 */ /* 0x000fcc00078e0201 */
[----:B------:R-:W5:Y:S01]  /*1a60*/  LDL R14, [R14+0x4] ;  /* 0x000004000e0e7983 */ /* 0x000f620000100800 */
[----:B------:R-:W-:-:S05]  /*1a70*/  UMOV UR4, URZ ;  /* 0x000000ff00047c82 */ /* 0x000fca0008000000 */
.L_x_8:
        /* <DEDUP_REMOVED lines=177> */
[----:B------:R0:W-:Y:S04]  /*2590*/  STL.64 [R1+0x8], R4 ;  /* 0x0000080401007387 */ /* 0x0001e80000100a00 */
[----:B------:R0:W-:Y:S04]  /*25a0*/  STL.64 [R1+0x10], R2 ;  /* 0x0000100201007387 */ /* 0x0001e80000100a00 */
[----:B------:R0:W-:Y:S02]  /*25b0*/  STL [R1+0x4], R0 ;  /* 0x0000040001007387 */ /* 0x0001e40000100800 */
.L_x_3:
[----:B------:R-:W-:Y:S05]  /*25c0*/  BSYNC.RECONVERGENT B1 ;  /* 0x0000000000017941 */ /* 0x000fea0003800200 */
.L_x_2:
[----:B------:R-:W-:Y:S01]  /*25d0*/  ISETP.GT.U32.AND P0, PT, R7, 0x3, PT ;  /* 0x000000030700780c */ /* 0x000fe20003f04070 */
[----:B------:R-:W-:Y:S01]  /*25e0*/  VIADD R11, R11, 0x1 ;  /* 0x000000010b0b7836 */ /* 0x000fe20000000000 */
[--C-:B------:R-:W-:Y:S02]  /*25f0*/  SHF.R.U64 R7, R7, 0x2, R10.reuse ;  /* 0x0000000207077819 */ /* 0x100fe4000000120a */
[----:B------:R-:W-:Y:S02]  /*2600*/  ISETP.GT.U32.AND.EX P0, PT, R10, RZ, PT, P0 ;  /* 0x000000ff0a00720c */ /* 0x000fe40003f04100 */
[----:B------:R-:W-:-:S11]  /*2610*/  SHF.R.U32.HI R10, RZ, 0x2, R10 ;  /* 0x00000002ff0a7819 */ /* 0x000fd6000001160a */
[----:B------:R-:W-:Y:S05]  /*2620*/  @P0 BRA `(.L_x_10) ;  /* 0xffffffd800e40947 */ /* 0x000fea000383ffff */
.L_x_1:
[----:B------:R-:W-:Y:S05]  /*2630*/  BSYNC.RECONVERGENT B0 ;  /* 0x0000000000007941 */ /* 0x000fea0003800200 */
.L_x_0:
[----:B0-----:R-:W-:Y:S01]  /*2640*/  IMAD.MOV.U32 R0, RZ, RZ, 0x84 ;  /* 0x00000084ff007424 */ /* 0x001fe200078e00ff */
[----:B------:R0:W-:Y:S01]  /*2650*/  STL.64 [R1+0x18], RZ ;  /* 0x000018ff01007387 */ /* 0x0001e20000100a00 */
[----:B------:R-:W-:Y:S02]  /*2660*/  IMAD.MOV.U32 R12, RZ, RZ, RZ ;  /* 0x000000ffff0c7224 */ /* 0x000fe400078e00ff */
[----:B------:R-:W-:Y:S01]  /*2670*/  IMAD R0, R15, 0x4, R0 ;  /* 0x000000040f007824 */ /* 0x000fe200078e0200 */
[----:B------:R0:W-:Y:S04]  /*2680*/  STL [R1+0x20], RZ ;  /* 0x000020ff01007387 */ /* 0x0001e80000100800 */
[----:B------:R0:W-:Y:S01]  /*2690*/  STL.64 [R1+0x28], RZ ;  /* 0x000028ff01007387 */ /* 0x0001e20000100a00 */
[----:B------:R-:W1:Y:S08]  /*26a0*/  LDC R0, c[0x3][R0] ;  /* 0x00c0000000007b82 */ /* 0x000e700000000800 */
[----:B0-----:R-:W-:Y:S06]  /*26b0*/  BAR.SYNC.DEFER_BLOCKING 0x0 ;  /* 0x0000000000007b1d */ /* 0x001fec0000010000 */
.L_x_26:
[C---:B------:R-:W-:Y:S02]  /*26c0*/  IMAD.SHL.U32 R2, R12.reuse, 0x4, RZ ;  /* 0x000000040c027824 */ /* 0x040fe400078e00ff */
[----:B------:R-:W-:Y:S02]  /*26d0*/  VIADD R12, R12, 0x1 ;  /* 0x000000010c0c7836 */ /* 0x000fe40000000000 */
[----:B------:R-:W0:Y:S03]  /*26e0*/  LDC R6, c[0x3][R2+0x48] ;  /* 0x00c0120002067b82 */ /* 0x000e260000000800 */
[----:B------:R-:W-:-:S05]  /*26f0*/  ISETP.NE.AND P2, PT, R12, 0x5, PT ;  /* 0x000000050c00780c */ /* 0x000fca0003f45270 */
[----:B------:R-:W2:Y:S08]  /*2700*/  LDC R22, c[0x3][R2+0x70] ;  /* 0x00c01c0002167b82 */ /* 0x000eb00000000800 */
[----:B------:R-:W3:Y:S01]  /*2710*/  LDC R7, c[0x3][R2+0x5c] ;  /* 0x00c0170002077b82 */ /* 0x000ee20000000800 */
[----:B0-----:R-:W-:Y:S01]  /*2720*/  VIADD R4, R6, 0xf3000000 ;  /* 0xf300000006047836 */ /* 0x001fe20000000000 */
[----:B------:R0:W4:Y:S04]  /*2730*/  MUFU.RSQ R5, R6 ;  /* 0x0000000600057308 */ /* 0x0001280000001400 */
[----:B------:R-:W-:Y:S01]  /*2740*/  ISETP.GT.U32.AND P0, PT, R4, 0x727fffff, PT ;  /* 0x727fffff0400780c */ /* 0x000fe20003f04070 */
[----:B--2---:R-:W-:-:S04]  /*2750*/  FMUL R3, R22, 0.5 ;  /* 0x3f00000016037820 */ /* 0x004fc80000400000 */
[----:B---3--:R-:W-:-:S04]  /*2760*/  FFMA R3, -R22, R3, R7 ;  /* 0x0000000316037223 */ /* 0x008fc80000000107 */
[----:B------:R-:W-:-:S04]  /*2770*/  FMUL R17, R6, R3 ;  /* 0x0000000306117220 */ /* 0x000fc80000400000 */
[----:B0---4-:R-:W-:Y:S05]  /*2780*/  @!P0 BRA `(.L_x_11) ;  /* 0x00000000001c8947 */ /* 0x011fea0003800000 */
[----:B------:R-:W-:Y:S01]  /*2790*/  BSSY.RECONVERGENT B0, `(.L_x_12) ;  /* 0x0000004000007945 */ /* 0x000fe20003800200 */
[----:B------:R-:W-:Y:S01]  /*27a0*/  IMAD.MOV.U32 R3, RZ, RZ, R6 ;  /* 0x000000ffff037224 */ /* 0x000fe200078e0006 */
[----:B------:R-:W-:-:S07]  /*27b0*/  MOV R20, 0x27d0 ;  /* 0x000027d000147802 */ /* 0x000fce0000000f00 */
[----:B-1----:R-:W-:Y:S05]  /*27c0*/  CALL.REL.NOINC `($__internal_0_$__cuda_sm20_sqrt_rn_f32_slowpath) ;  /* 0x0000000800c47944 */ /* 0x002fea0003c00000 */
[----:B------:R-:W-:Y:S05]  /*27d0*/  BSYNC.RECONVERGENT B0 ;  /* 0x0000000000007941 */ /* 0x000fea0003800200 */
.L_x_12:
[----:B------:R-:W-:Y:S01]  /*27e0*/  IMAD.MOV.U32 R3, RZ, RZ, R11 ;  /* 0x000000ffff037224 */ /* 0x000fe200078e000b */
[----:B------:R-:W-:Y:S06]  /*27f0*/  BRA `(.L_x_13) ;  /* 0x0000000000107947 */ /* 0x000fec0003800000 */
.L_x_11:
[----:B------:R-:W-:Y:S01]  /*2800*/  FMUL.FTZ R3, R6, R5 ;  /* 0x0000000506037220 */ /* 0x000fe20000410000 */
[----:B------:R-:W-:-:S03]  /*2810*/  FMUL.FTZ R4, R5, 0.5 ;  /* 0x3f00000005047820 */ /* 0x000fc60000410000 */
[----:B------:R-:W-:-:S04]  /*2820*/  FFMA R2, -R3, R3, R6 ;  /* 0x0000000303027223 */ /* 0x000fc80000000106 */
[----:B------:R-:W-:-:S07]  /*2830*/  FFMA R3, R2, R4, R3 ;  /* 0x0000000402037223 */ /* 0x000fce0000000003 */
.L_x_13:
[----:B------:R-:W-:Y:S02]  /*2840*/  IMAD.MOV.U32 R5, RZ, RZ, 0x3bbb989d ;  /* 0x3bbb989dff057424 */ /* 0x000fe400078e00ff */
[----:B------:R-:W-:Y:S01]  /*2850*/  FMUL R2, R6, -R7 ;  /* 0x8000000706027220 */ /* 0x000fe20000400000 */
[----:B------:R-:W-:Y:S02]  /*2860*/  IMAD.MOV.U32 R7, RZ, RZ, 0x437c0000 ;  /* 0x437c0000ff077424 */ /* 0x000fe400078e00ff */
[----:B------:R-:W-:Y:S01]  /*2870*/  FMUL R22, R22, R3 ;  /* 0x0000000316167220 */ /* 0x000fe20000400000 */
[----:B------:R-:W-:Y:S01]  /*2880*/  UMOV UR4, URZ ;  /* 0x000000ff00047c82 */ /* 0x000fe20008000000 */
[----:B------:R-:W-:-:S04]  /*2890*/  FFMA.SAT R4, R2, R5, 0.5 ;  /* 0x3f00000002047423 */ /* 0x000fc80000002005 */
[----:B------:R-:W-:-:S04]  /*28a0*/  FFMA.RM R4, R4, R7, 12582913 ;  /* 0x4b40000104047423 */ /* 0x000fc80000004007 */
[C---:B------:R-:W-:Y:S01]  /*28b0*/  FADD R5, R4.reuse, -12583039 ;  /* 0xcb40007f04057421 */ /* 0x040fe20000000000 */
[----:B------:R-:W-:-:S03]  /*28c0*/  IMAD.SHL.U32 R19, R4, 0x800000, RZ ;  /* 0x0080000004137824 */ /* 0x000fc600078e00ff */
[----:B------:R-:W-:-:S04]  /*28d0*/  FFMA R5, R2, 1.4426950216293334961, -R5 ;  /* 0x3fb8aa3b02057823 */ /* 0x000fc80000000805 */
[----:B------:R-:W-:-:S04]  /*28e0*/  FFMA R5, R2, 1.925963033500011079e-08, R5 ;  /* 0x32a5706002057823 */ /* 0x000fc80000000005 */
[----:B------:R-:W0:Y:S02]  /*28f0*/  MUFU.EX2 R2, R5 ;  /* 0x0000000500027308 */ /* 0x000e240000000800 */
[----:B0-----:R-:W-:-:S07]  /*2900*/  FMUL R19, R19, R2 ;  /* 0x0000000213137220 */ /* 0x001fce0000400000 */
.L_x_25:
[----:B------:R0:W5:Y:S04]  /*2910*/  LDL R18, [R1+0x18] ;  /* 0x0000180001127983 */ /* 0x0001680000100800 */
[----:B------:R0:W5:Y:S04]  /*2920*/  LDL R20, [R1+0x20] ;  /* 0x0000200001147983 */ /* 0x0001680000100800 */
[----:B------:R0:W5:Y:S04]  /*2930*/  LDL.64 R2, [R1] ;  /* 0x0000000001027983 */ /* 0x0001680000100a00 */
[----:B------:R0:W5:Y:S04]  /*2940*/  LDL.64 R4, [R1+0x8] ;  /* 0x0000080001047983 */ /* 0x0001680000100a00 */
[----:B------:R0:W5:Y:S01]  /*2950*/  LDL.64 R6, [R1+0x10] ;  /* 0x0000100001067983 */ /* 0x0001620000100a00 */
[----:B------:R-:W-:Y:S01]  /*2960*/  I2FP.F32.U32 R10, UR4 ;  /* 0x00000004000a7c45 */ /* 0x000fe20008201000 */
[----:B------:R-:W-:Y:S01]  /*2970*/  BSSY.RECONVERGENT B0, `(.L_x_14) ;  /* 0x000006d000007945 */ /* 0x000fe20003800200 */
[----:B------:R-:W-:Y:S01]  /*2980*/  UIADD3 UR4, UPT, UPT, UR4, 0x1, URZ ;  /* 0x0000000104047890 */ /* 0x000fe2000fffe0ff */
[----:B------:R-:W2:Y:S01]  /*2990*/  S2R R13, SR_TID.X ;  /* 0x00000000000d7919 */ /* 0x000ea20000002100 */
[----:B------:R-:W-:-:S02]  /*29a0*/  IMAD.MOV.U32 R14, RZ, RZ, RZ ;  /* 0x000000ffff0e7224 */ /* 0x000fc400078e00ff */
[----:B------:R-:W-:Y:S01]  /*29b0*/  FADD R10, R10, 50 ;  /* 0x424800000a0a7421 */ /* 0x000fe20000000000 */
[----:B------:R-:W-:Y:S01]  /*29c0*/  UISETP.NE.AND UP0, UPT, UR4, 0x64, UPT ;  /* 0x000000640400788c */ /* 0x000fe2000bf05270 */
[----:B0-2---:R-:W-:-:S10]  /*29d0*/  IMAD.MOV.U32 R16, RZ, RZ, R13 ;  /* 0x000000ffff107224 */ /* 0x005fd400078e000d */
.L_x_20:
[----:B-----5:R-:W-:Y:S01]  /*29e0*/  ISETP.NE.AND P0, PT, R18, 0x1, PT ;  /* 0x000000011200780c */ /* 0x020fe20003f05270 */
[----:B------:R-:W-:Y:S01]  /*29f0*/  BSSY.RECONVERGENT B1, `(.L_x_15) ;  /* 0x0000052000017945 */ /* 0x000fe20003800200 */
[----:B------:R-:W-:Y:S02]  /*2a00*/  IMAD.MOV.U32 R21, RZ, RZ, R20 ;  /* 0x000000ffff157224 */ /* 0x000fe400078e0014 */
[----:B------:R-:W-:Y:S02]  /*2a10*/  IMAD.MOV.U32 R9, RZ, RZ, R7 ;  /* 0x000000ffff097224 */ /* 0x000fe400078e0007 */
[----:B------:R-:W-:Y:S02]  /*2a20*/  IMAD.MOV.U32 R8, RZ, RZ, R6 ;  /* 0x000000ffff087224 */ /* 0x000fe400078e0006 */
[----:B------:R-:W-:Y:S02]  /*2a30*/  IMAD.MOV.U32 R11, RZ, RZ, R5 ;  /* 0x000000ffff0b7224 */ /* 0x000fe400078e0005 */
[----:B------:R-:W-:-:S03]  /*2a40*/  IMAD.MOV.U32 R18, RZ, RZ, RZ ;  /* 0x000000ffff127224 */ /* 0x000fc600078e00ff */
[----:B------:R-:W-:Y:S05]  /*2a50*/  @!P0 BRA `(.L_x_16) ;  /* 0x00000004002c8947 */ /* 0x000fea0003800000 */
[----:B------:R-:W-:Y:S01]  /*2a60*/  SHF.R.U32.HI R8, RZ, 0x2, R3 ;  /* 0x00000002ff087819 */ /* 0x000fe20000011603 */
[----:B------:R-:W-:Y:S01]  /*2a70*/  IMAD.MOV.U32 R18, RZ, RZ, 0x2f800000 ;  /* 0x2f800000ff127424 */ /* 0x000fe200078e00ff */
[----:B------:R-:W-:Y:S01]  /*2a80*/  BSSY.RECONVERGENT B2, `(.L_x_17) ;  /* 0x000003c000027945 */ /* 0x000fe20003800200 */
[----:B------:R-:W-:Y:S01]  /*2a90*/  IMAD.MOV.U32 R20, RZ, RZ, 0x3e055027 ;  /* 0x3e055027ff147424 */ /* 0x000fe200078e00ff */
[----:B------:R-:W-:Y:S01]  /*2aa0*/  LOP3.LUT R8, R8, R3, RZ, 0x3c, !PT ;  /* 0x0000000308087212 */ /* 0x000fe200078e3cff */
[----:B------:R-:W-:-:S04]  /*2ab0*/  IMAD.SHL.U32 R3, R7, 0x10, RZ ;  /* 0x0000001007037824 */ /* 0x000fc800078e00ff */
[----:B------:R-:W-:-:S05]  /*2ac0*/  IMAD.SHL.U32 R9, R8, 0x2, RZ ;  /* 0x0000000208097824 */ /* 0x000fca00078e00ff */
[----:B------:R-:W-:-:S04]  /*2ad0*/  LOP3.LUT R8, R8, R9, R3, 0x96, !PT ;  /* 0x0000000908087212 */ /* 0x000fc800078e9603 */
[----:B------:R-:W-:-:S04]  /*2ae0*/  LOP3.LUT R8, R8, R7, RZ, 0x3c, !PT ;  /* 0x0000000708087212 */ /* 0x000fc800078e3cff */
[C---:B------:R-:W-:Y:S01]  /*2af0*/  IADD3 R3, PT, PT, R2.reuse, 0x587c5, R8 ;  /* 0x000587c502037810 */ /* 0x040fe20007ffe008 */
[----:B------:R-:W-:-:S03]  /*2b00*/  VIADD R2, R2, 0xb0f8a ;  /* 0x000b0f8a02027836 */ /* 0x000fc60000000000 */
[----:B------:R-:W-:-:S05]  /*2b10*/  I2FP.F32.U32 R3, R3 ;  /* 0x0000000300037245 */ /* 0x000fca0000201000 */
[----:B------:R-:W-:-:S05]  /*2b20*/  FFMA R3, R3, R18, 1.1641532182693481445e-10 ;  /* 0x2f00000003037423 */ /* 0x000fca0000000012 */
[----:B------:R-:W-:-:S04]  /*2b30*/  FSETP.GEU.AND P0, PT, R3, 1.175494350822287508e-38, PT ;  /* 0x008000000300780b */ /* 0x000fc80003f0e000 */
[----:B------:R-:W-:-:S09]  /*2b40*/  FSEL R11, RZ, -23, P0 ;  /* 0xc1b80000ff0b7808 */ /* 0x000fd20000000000 */
[----:B------:R-:W-:-:S04]  /*2b50*/  @!P0 FMUL R3, R3, 8388608 ;  /* 0x4b00000003038820 */ /* 0x000fc80000400000 */
[C---:B------:R-:W-:Y:S01]  /*2b60*/  VIADD R18, R3.reuse, 0xc0d55555 ;  /* 0xc0d5555503127836 */ /* 0x040fe20000000000 */
[----:B------:R-:W-:-:S04]  /*2b70*/  ISETP.GT.U32.AND P0, PT, R3, 0x7f7fffff, PT ;  /* 0x7f7fffff0300780c */ /* 0x000fc80003f04070 */
[----:B------:R-:W-:-:S05]  /*2b80*/  LOP3.LUT R18, R18, 0xff800000, RZ, 0xc0, !PT ;  /* 0xff80000012127812 */ /* 0x000fca00078ec0ff */
[----:B------:R-:W-:Y:S01]  /*2b90*/  IMAD.IADD R9, R3, 0x1, -R18 ;  /* 0x0000000103097824 */ /* 0x000fe200078e0a12 */
[----:B------:R-:W-:-:S03]  /*2ba0*/  I2FP.F32.S32 R18, R18 ;  /* 0x0000001200127245 */ /* 0x000fc60000201400 */
[----:B------:R-:W-:Y:S02]  /*2bb0*/  FADD R9, R9, -1 ;  /* 0xbf80000009097421 */ /* 0x000fe40000000000 */
[----:B------:R-:W-:Y:S01]  /*2bc0*/  FFMA R11, R18, 1.1920928955078125e-07, R11 ;  /* 0x34000000120b7823 */ /* 0x000fe2000000000b */
[----:B------:R-:W-:Y:S02]  /*2bd0*/  IMAD.MOV.U32 R18, RZ, RZ, 0x7f800000 ;  /* 0x7f800000ff127424 */ /* 0x000fe400078e00ff */
[----:B------:R-:W-:-:S04]  /*2be0*/  FFMA R20, R9, -R20, 0.14084610342979431152 ;  /* 0x3e1039f609147423 */ /* 0x000fc80000000814 */
[----:B------:R-:W-:-:S04]  /*2bf0*/  FFMA R20, R9, R20, -0.12148627638816833496 ;  /* 0xbdf8cdcc09147423 */ /* 0x000fc80000000014 */
[----:B------:R-:W-:-:S04]  /*2c00*/  FFMA R20, R9, R20, 0.13980610668659210205 ;  /* 0x3e0f295509147423 */ /* 0x000fc80000000014 */
[----:B------:R-:W-:-:S04]  /*2c10*/  FFMA R20, R9, R20, -0.16684235632419586182 ;  /* 0xbe2ad8b909147423 */ /* 0x000fc80000000014 */
[----:B------:R-:W-:-:S04]  /*2c20*/  FFMA R20, R9, R20, 0.20012299716472625732 ;  /* 0x3e4ced0b09147423 */ /* 0x000fc80000000014 */
[----:B------:R-:W-:-:S04]  /*2c30*/  FFMA R20, R9, R20, -0.24999669194221496582 ;  /* 0xbe7fff2209147423 */ /* 0x000fc80000000014 */
[----:B------:R-:W-:-:S04]  /*2c40*/  FFMA R20, R9, R20, 0.33333182334899902344 ;  /* 0x3eaaaa7809147423 */ /* 0x000fc80000000014 */
[----:B------:R-:W-:-:S04]  /*2c50*/  FFMA R20, R9, R20, -0.5 ;  /* 0xbf00000009147423 */ /* 0x000fc80000000014 */
[----:B------:R-:W-:-:S04]  /*2c60*/  FMUL R20, R9, R20 ;  /* 0x0000001409147220 */ /* 0x000fc80000400000 */
[----:B------:R-:W-:Y:S01]  /*2c70*/  FFMA R20, R9, R20, R9 ;  /* 0x0000001409147223 */ /* 0x000fe20000000009 */
[----:B------:R-:W-:-:S03]  /*2c80*/  SHF.R.U32.HI R9, RZ, 0x2, R4 ;  /* 0x00000002ff097819 */ /* 0x000fc60000011604 */
[----:B------:R-:W-:Y:S01]  /*2c90*/  FFMA R20, R11, 0.69314718246459960938, R20 ;  /* 0x3f3172180b147823 */ /* 0x000fe20000000014 */
[----:B------:R-:W-:Y:S01]  /*2ca0*/  @P0 FFMA R20, R3, R18, +INF ;  /* 0x7f80000003140423 */ /* 0x000fe20000000012 */
[----:B------:R-:W-:Y:S01]  /*2cb0*/  LOP3.LUT R9, R9, R4, RZ, 0x3c, !PT ;  /* 0x0000000409097212 */ /* 0x000fe200078e3cff */
[----:B------:R-:W-:Y:S01]  /*2cc0*/  IMAD.SHL.U32 R4, R8, 0x10, RZ ;  /* 0x0000001008047824 */ /* 0x000fe200078e00ff */
[----:B------:R-:W-:Y:S01]  /*2cd0*/  FSETP.NEU.AND P0, PT, R3, RZ, PT ;  /* 0x000000ff0300720b */ /* 0x000fe20003f0d000 */
[----:B------:R-:W-:Y:S02]  /*2ce0*/  FMUL R20, R20, -2 ;  /* 0xc000000014147820 */ /* 0x000fe40000400000 */
[----:B------:R-:W-:-:S03]  /*2cf0*/  IMAD.SHL.U32 R11, R9, 0x2, RZ ;  /* 0x00000002090b7824 */ /* 0x000fc600078e00ff */
[----:B------:R-:W-:Y:S02]  /*2d00*/  FSEL R21, R20, +INF , P0 ;  /* 0x7f80000014157808 */ /* 0x000fe40000000000 */
[----:B------:R-:W-:Y:S02]  /*2d10*/  LOP3.LUT R9, R9, R11, R4, 0x96, !PT ;  /* 0x0000000b09097212 */ /* 0x000fe400078e9604 */
[----:B------:R0:W2:Y:S01]  /*2d20*/  MUFU.RSQ R18, R21 ;  /* 0x0000001500127308 */ /* 0x0000a20000001400 */
[----:B------:R-:W-:Y:S01]  /*2d30*/  VIADD R4, R21, 0xf3000000 ;  /* 0xf300000015047836 */ /* 0x000fe20000000000 */
[----:B------:R-:W-:-:S04]  /*2d40*/  LOP3.LUT R9, R9, R8, RZ, 0x3c, !PT ;  /* 0x0000000809097212 */ /* 0x000fc800078e3cff */
[----:B------:R-:W-:Y:S01]  /*2d50*/  ISETP.GT.U32.AND P0, PT, R4, 0x727fffff, PT ;  /* 0x727fffff0400780c */ /* 0x000fe20003f04070 */
[----:B------:R-:W-:Y:S02]  /*2d60*/  IMAD.IADD R3, R9, 0x1, R2 ;  /* 0x0000000109037824 */ /* 0x000fe400078e0202 */
[----:B------:R-:W-:-:S03]  /*2d70*/  IMAD.MOV.U32 R4, RZ, RZ, 0x30c90fdb ;  /* 0x30c90fdbff047424 */ /* 0x000fc600078e00ff */
[----:B------:R-:W-:-:S05]  /*2d80*/  I2FP.F32.U32 R3, R3 ;  /* 0x0000000300037245 */ /* 0x000fca0000201000 */
[----:B------:R-:W-:Y:S02]  /*2d90*/  FFMA R4, R3, R4, 7.314590599882819788e-10 ;  /* 0x30490fdb03047423 */ /* 0x000fe40000000004 */
[----:B0-2---:R-:W-:Y:S05]  /*2da0*/  @!P0 BRA `(.L_x_18) ;  /* 0x0000000000148947 */ /* 0x005fea0003800000 */
[----:B------:R-:W-:Y:S01]  /*2db0*/  IMAD.MOV.U32 R3, RZ, RZ, R21 ;  /* 0x000000ffff037224 */ /* 0x000fe200078e0015 */
[----:B------:R-:W-:-:S07]  /*2dc0*/  MOV R20, 0x2de0 ;  /* 0x00002de000147802 */ /* 0x000fce0000000f00 */
[----:B-1----:R-:W-:Y:S05]  /*2dd0*/  CALL.REL.NOINC `($__internal_0_$__cuda_sm20_sqrt_rn_f32_slowpath) ;  /* 0x0000000400407944 */ /* 0x002fea0003c00000 */
[----:B------:R-:W-:Y:S01]  /*2de0*/  IMAD.MOV.U32 R20, RZ, RZ, R11 ;  /* 0x000000ffff147224 */ /* 0x000fe200078e000b */
[----:B------:R-:W-:Y:S06]  /*2df0*/  BRA `(.L_x_19) ;  /* 0x0000000000107947 */ /* 0x000fec0003800000 */
.L_x_18:
[----:B------:R-:W-:Y:S01]  /*2e00*/  FMUL.FTZ R20, R21, R18 ;  /* 0x0000001215147220 */ /* 0x000fe20000410000 */
[----:B------:R-:W-:-:S03]  /*2e10*/  FMUL.FTZ R11, R18, 0.5 ;  /* 0x3f000000120b7820 */ /* 0x000fc60000410000 */
[----:B------:R-:W-:-:S04]  /*2e20*/  FFMA R3, -R20, R20, R21 ;  /* 0x0000001414037223 */ /* 0x000fc80000000115 */
[----:B------:R-:W-:-:S07]  /*2e30*/  FFMA R20, R3, R11, R20 ;  /* 0x0000000b03147223 */ /* 0x000fce0000000014 */
.L_x_19:
[----:B------:R-:W-:Y:S05]  /*2e40*/  BSYNC.RECONVERGENT B2 ;  /* 0x0000000000027941 */ /* 0x000fea0003800200 */
.L_x_17:
[----:B------:R-:W-:Y:S01]  /*2e50*/  FMUL.RZ R23, R4, 0.15915493667125701904 ;  /* 0x3e22f98304177820 */ /* 0x000fe2000040c000 */
[----:B------:R-:W-:Y:S02]  /*2e60*/  IMAD.MOV.U32 R4, RZ, RZ, R6 ;  /* 0x000000ffff047224 */ /* 0x000fe400078e0006 */
[----:B------:R-:W-:Y:S01]  /*2e70*/  IMAD.MOV.U32 R11, RZ, RZ, R7 ;  /* 0x000000ffff0b7224 */ /* 0x000fe200078e0007 */
[----:B------:R-:W0:Y:S01]  /*2e80*/  MUFU.SIN R21, R23 ;  /* 0x0000001700157308 */ /* 0x000e220000000400 */
[----:B------:R-:W-:Y:S02]  /*2e90*/  IMAD.MOV.U32 R18, RZ, RZ, 0x1 ;  /* 0x00000001ff127424 */ /* 0x000fe400078e00ff */
[----:B------:R-:W-:-:S05]  /*2ea0*/  IMAD.MOV.U32 R6, RZ, RZ, R8 ;  /* 0x000000ffff067224 */ /* 0x000fca00078e0008 */
[----:B------:R-:W2:Y:S01]  /*2eb0*/  MUFU.COS R3, R23 ;  /* 0x0000001700037308 */ /* 0x000ea20000000000 */
[-C--:B0-----:R-:W-:Y:S01]  /*2ec0*/  FMUL R21, R21, R20.reuse ;  /* 0x0000001415157220 */ /* 0x081fe20000400000 */
[----:B--2---:R-:W-:Y:S01]  /*2ed0*/  FMUL R20, R3, R20 ;  /* 0x0000001403147220 */ /* 0x004fe20000400000 */
[----:B------:R-:W-:Y:S02]  /*2ee0*/  IMAD.MOV.U32 R3, RZ, RZ, R5 ;  /* 0x000000ffff037224 */ /* 0x000fe400078e0005 */
[----:B------:R-:W-:Y:S02]  /*2ef0*/  IMAD.MOV.U32 R5, RZ, RZ, R7 ;  /* 0x000000ffff057224 */ /* 0x000fe400078e0007 */
[----:B------:R-:W-:-:S07]  /*2f00*/  IMAD.MOV.U32 R7, RZ, RZ, R9 ;  /* 0x000000ffff077224 */ /* 0x000fce00078e0009 */
.L_x_16:
[----:B------:R-:W-:Y:S05]  /*2f10*/  BSYNC.RECONVERGENT B1 ;  /* 0x0000000000017941 */ /* 0x000fea0003800200 */
.L_x_15:
[----:B------:R-:W-:Y:S02]  /*2f20*/  IMAD.MOV.U32 R24, RZ, RZ, 0x3bbb989d ;  /* 0x3bbb989dff187424 */ /* 0x000fe400078e00ff */
[----:B------:R-:W-:Y:S01]  /*2f30*/  FFMA R21, R22, R21, R17 ;  /* 0x0000001516157223 */ /* 0x000fe20000000011 */
[----:B------:R-:W-:Y:S02]  /*2f40*/  IMAD.MOV.U32 R26, RZ, RZ, 0x437c0000 ;  /* 0x437c0000ff1a7424 */ /* 0x000fe400078e00ff */
[----:B------:R-:W-:Y:S02]  /*2f50*/  VIADD R16, R16, UR7 ;  /* 0x0000000710107c36 */ /* 0x000fe40008000000 */
[----:B------:R-:W-:-:S04]  /*2f60*/  FFMA.SAT R23, R21, R24, 0.5 ;  /* 0x3f00000015177423 */ /* 0x000fc80000002018 */
[----:B------:R-:W-:Y:S01]  /*2f70*/  FFMA.RM R23, R23, R26, 12582913 ;  /* 0x4b40000117177423 */ /* 0x000fe2000000401a */
[----:B------:R-:W-:-:S03]  /*2f80*/  ISETP.GE.U32.AND P1, PT, R16, 0xf4240, PT ;  /* 0x000f42401000780c */ /* 0x000fc60003f26070 */
[C---:B------:R-:W-:Y:S01]  /*2f90*/  FADD R24, R23.reuse, -12583039 ;  /* 0xcb40007f17187421 */ /* 0x040fe20000000000 */
[----:B------:R-:W-:-:S03]  /*2fa0*/  IMAD.SHL.U32 R23, R23, 0x800000, RZ ;  /* 0x0080000017177824 */ /* 0x000fc600078e00ff */
[----:B------:R-:W-:-:S04]  /*2fb0*/  FFMA R24, R21, 1.4426950216293334961, -R24 ;  /* 0x3fb8aa3b15187823 */ /* 0x000fc80000000818 */
[----:B------:R-:W-:-:S06]  /*2fc0*/  FFMA R24, R21, 1.925963033500011079e-08, R24 ;  /* 0x32a5706015187823 */ /* 0x000fcc0000000018 */
[----:B------:R-:W0:Y:S02]  /*2fd0*/  MUFU.EX2 R24, R24 ;  /* 0x0000001800187308 */ /* 0x000e240000000800 */
[----:B0-----:R-:W-:-:S04]  /*2fe0*/  FMUL R23, R23, R24 ;  /* 0x0000001817177220 */ /* 0x001fc80000400000 */
[----:B-1----:R-:W-:-:S05]  /*2ff0*/  FMUL R23, R0, R23 ;  /* 0x0000001700177220 */ /* 0x002fca0000400000 */
[----:B------:R-:W-:Y:S01]  /*3000*/  FSETP.GT.AND P0, PT, R23, R10, PT ;  /* 0x0000000a1700720b */ /* 0x000fe20003f04000 */
[----:B------:R-:W-:-:S12]  /*3010*/  FADD R23, -R10, R23 ;  /* 0x000000170a177221 */ /* 0x000fd80000000100 */
[----:B------:R-:W-:Y:S01]  /*3020*/  @P0 FADD R14, R23, R14 ;  /* 0x0000000e170e0221 */ /* 0x000fe20000000000 */
[----:B------:R-:W-:Y:S06]  /*3030*/  @!P1 BRA `(.L_x_20) ;  /* 0xfffffff800689947 */ /* 0x000fec000383ffff */
[----:B------:R-:W-:Y:S05]  /*3040*/  BSYNC.RECONVERGENT B0 ;  /* 0x0000000000007941 */ /* 0x000fea0003800200 */
.L_x_14:
[----:B------:R-:W-:Y:S01]  /*3050*/  IMAD.MOV.U32 R10, RZ, RZ, R4 ;  /* 0x000000ffff0a7224 */ /* 0x000fe200078e0004 */
[----:B------:R0:W-:Y:S01]  /*3060*/  STL.64 [R1+0x10], R8 ;  /* 0x0000100801007387 */ /* 0x0001e20000100a00 */
[----:B------:R-:W-:Y:S01]  /*3070*/  IMAD.MOV.U32 R5, RZ, RZ, 0x358637bd ;  /* 0x358637bdff057424 */ /* 0x000fe200078e00ff */
[----:B------:R-:W1:Y:S01]  /*3080*/  FCHK P0, R14, 1000000 ;  /* 0x497424000e007902 */ /* 0x000e620000000000 */
[----:B------:R-:W-:Y:S01]  /*3090*/  IMAD.MOV.U32 R4, RZ, RZ, 0x49742400 ;  /* 0x49742400ff047424 */ /* 0x000fe200078e00ff */
[----:B------:R0:W-:Y:S01]  /*30a0*/  STL.64 [R1], R2 ;  /* 0x0000000201007387 */ /* 0x0001e20000100a00 */
[----:B------:R-:W-:Y:S02]  /*30b0*/  BSSY.RECONVERGENT B0, `(.L_x_21) ;  /* 0x000000d000007945 */ /* 0x000fe40003800200 */
[----:B------:R-:W-:Y:S01]  /*30c0*/  FFMA R4, R5, -R4, 1 ;  /* 0x3f80000005047423 */ /* 0x000fe20000000804 */
[----:B------:R0:W-:Y:S03]  /*30d0*/  STL [R1+0x18], R18 ;  /* 0x0000181201007387 */ /* 0x0001e60000100800 */
[----:B------:R-:W-:Y:S01]  /*30e0*/  FFMA R5, R4, R5, 9.9999999747524270788e-07 ;  /* 0x358637bd04057423 */ /* 0x000fe20000000005 */
[----:B------:R0:W-:Y:S03]  /*30f0*/  STL [R1+0x20], R20 ;  /* 0x0000201401007387 */ /* 0x0001e60000100800 */
[----:B------:R-:W-:Y:S01]  /*3100*/  FFMA R4, R14, R5, RZ ;  /* 0x000000050e047223 */ /* 0x000fe200000000ff */
[----:B------:R0:W-:Y:S03]  /*3110*/  STL.64 [R1+0x8], R10 ;  /* 0x0000080a01007387 */ /* 0x0001e60000100a00 */
[----:B------:R-:W-:-:S04]  /*3120*/  FFMA R6, R4, -1000000, R14 ;  /* 0xc974240004067823 */ /* 0x000fc8000000000e */
[----:B------:R-:W-:Y:S01]  /*3130*/  FFMA R4, R5, R6, R4 ;  /* 0x0000000605047223 */ /* 0x000fe20000000004 */
[----:B-1----:R-:W-:Y:S06]  /*3140*/  @!P0 BRA `(.L_x_22) ;  /* 0x00000000000c8947 */ /* 0x002fec0003800000 */
[----:B------:R-:W-:-:S07]  /*3150*/  MOV R4, 0x3170 ;  /* 0x0000317000047802 */ /* 0x000fce0000000f00 */
[----:B0-----:R-:W-:Y:S05]  /*3160*/  CALL.REL.NOINC `($__internal_1_$__cuda_sm3x_div_rn_noftz_f32_slowpath) ;  /* 0x0000000000b07944 */ /* 0x001fea0003c00000 */
[----:B------:R-:W-:-:S07]  /*3170*/  IMAD.MOV.U32 R4, RZ, RZ, R2 ;  /* 0x000000ffff047224 */ /* 0x000fce00078e0002 */
.L_x_22:
[----:B------:R-:W-:Y:S05]  /*3180*/  BSYNC.RECONVERGENT B0 ;  /* 0x0000000000007941 */ /* 0x000fea0003800200 */
.L_x_21:
[----:B------:R-:W1:Y:S01]  /*3190*/  S2UR UR6, SR_CgaCtaId ;  /* 0x00000000000679c3 */ /* 0x000e620000008800 */
[----:B------:R-:W-:Y:S01]  /*31a0*/  BSSY.RECONVERGENT B0, `(.L_x_23) ;  /* 0x0000009000007945 */ /* 0x000fe20003800200 */
[----:B------:R-:W-:Y:S01]  /*31b0*/  FMUL R5, R19, R4 ;  /* 0x0000000413057220 */ /* 0x000fe20000400000 */
[----:B------:R-:W-:Y:S02]  /*31c0*/  UMOV UR5, 0x400 ;  /* 0x0000040000057882 */ /* 0x000fe40000000000 */
[----:B-1----:R-:W-:-:S12]  /*31d0*/  ULEA UR5, UR6, UR5, 0x18 ;  /* 0x0000000506057291 */ /* 0x002fd8000f8ec0ff */
.L_x_24:
[----:B0-----:R-:W0:Y:S01]  /*31e0*/  LDS R2, [UR5] ;  /* 0x00000005ff027984 */ /* 0x001e220008000800 */
[----:B------:R-:W-:Y:S02]  /*31f0*/  IMAD.U32 R4, RZ, RZ, UR5 ;  /* 0x00000005ff047e24 */ /* 0x000fe4000f8e00ff */
[----:B0-----:R-:W-:-:S05]  /*3200*/  FADD R3, R5, R2 ;  /* 0x0000000205037221 */ /* 0x001fca0000000000 */
[----:B------:R-:W0:Y:S02]  /*3210*/  ATOMS.CAST.SPIN P0, [R4], R2, R3 ;  /* 0x000000020400758d */ /* 0x000e240001800003 */
[----:B0-----:R-:W-:Y:S05]  /*3220*/  @!P0 BRA `(.L_x_24) ;  /* 0xfffffffc00ec8947 */ /* 0x001fea000383ffff */
[----:B------:R-:W-:Y:S05]  /*3230*/  BSYNC.RECONVERGENT B0 ;  /* 0x0000000000007941 */ /* 0x000fea0003800200 */
.L_x_23:
[----:B------:R-:W-:Y:S05]  /*3240*/  BRA.U UP0, `(.L_x_25) ;  /* 0xfffffff500b07547 */ /* 0x000fea000b83ffff */
[----:B------:R-:W-:Y:S05]  /*3250*/  @P2 BRA `(.L_x_26) ;  /* 0xfffffff400182947 */ /* 0x000fea000383ffff */
[----:B------:R-:W-:Y:S01]  /*3260*/  BAR.SYNC.DEFER_BLOCKING 0x0 ;  /* 0x0000000000007b1d */ /* 0x000fe20000010000 */
[----:B------:R-:W-:-:S13]  /*3270*/  ISETP.NE.AND P0, PT, R13, RZ, PT ;  /* 0x000000ff0d00720c */ /* 0x000fda0003f05270 */
[----:B------:R-:W-:Y:S05]  /*3280*/  @P0 EXIT ;  /* 0x000000000000094d */ /* 0x000fea0003800000 */
[----:B------:R-:W0:Y:S01]  /*3290*/  LDS R5, [UR5] ;  /* 0x00000005ff057984 */ /* 0x000e220008000800 */
[----:B------:R-:W1:Y:S02]  /*32a0*/  LDC.64 R2, c[0x0][0x380] ;  /* 0x0000e000ff027b82 */ /* 0x000e640000000a00 */
[----:B-1----:R-:W-:-:S05]  /*32b0*/  IMAD.WIDE.U32 R2, R15, 0x4, R2 ;  /* 0x000000040f027825 */ /* 0x002fca00078e0002 */
[----:B0-----:R-:W-:Y:S01]  /*32c0*/  STG.E desc[UR8][R2.64], R5 ;  /* 0x0000000502007986 */ /* 0x001fe2000c101908 */
[----:B------:R-:W-:Y:S05]  /*32d0*/  EXIT ;  /* 0x000000000000794d */ /* 0x000fea0003800000 */
        .weak           $__internal_0_$__cuda_sm20_sqrt_rn_f32_slowpath
        .type           $__internal_0_$__cuda_sm20_sqrt_rn_f32_slowpath,@function
        .size           $__internal_0_$__cuda_sm20_sqrt_rn_f32_slowpath,($__internal_1_$__cuda_sm3x_div_rn_noftz_f32_slowpath - $__internal_0_$__cuda_sm20_sqrt_rn_f32_slowpath)
$__internal_0_$__cuda_sm20_sqrt_rn_f32_slowpath:
[----:B------:R-:W-:-:S13]  /*32e0*/  LOP3.LUT P0, RZ, R3, 0x7fffffff, RZ, 0xc0, !PT ;  /* 0x7fffffff03ff7812 */ /* 0x000fda000780c0ff */
[----:B------:R-:W-:Y:S01]  /*32f0*/  @!P0 IMAD.MOV.U32 R11, RZ, RZ, R3 ;  /* 0x000000ffff0b8224 */ /* 0x000fe200078e0003 */
[----:B------:R-:W-:Y:S06]  /*3300*/  @!P0 BRA `(.L_x_27) ;  /* 0x0000000000408947 */ /* 0x000fec0003800000 */
[----:B------:R-:W-:-:S13]  /*3310*/  FSETP.GEU.FTZ.AND P0, PT, R3, RZ, PT ;  /* 0x000000ff0300720b */ /* 0x000fda0003f1e000 */
[----:B------:R-:W-:Y:S01]  /*3320*/  @!P0 IMAD.MOV.U32 R11, RZ, RZ, 0x7fffffff ;  /* 0x7fffffffff0b8424 */ /* 0x000fe200078e00ff */
[----:B------:R-:W-:Y:S06]  /*3330*/  @!P0 BRA `(.L_x_27) ;  /* 0x0000000000348947 */ /* 0x000fec0003800000 */
[----:B------:R-:W-:-:S13]  /*3340*/  FSETP.GTU.FTZ.AND P0, PT, |R3|, +INF , PT ;  /* 0x7f8000000300780b */ /* 0x000fda0003f1c200 */
[----:B------:R-:W-:Y:S01]  /*3350*/  @P0 FADD.FTZ R11, R3, 1 ;  /* 0x3f800000030b0421 */ /* 0x000fe20000010000 */
[----:B------:R-:W-:Y:S06]  /*3360*/  @P0 BRA `(.L_x_27) ;  /* 0x0000000000280947 */ /* 0x000fec0003800000 */
[----:B------:R-:W-:-:S13]  /*3370*/  FSETP.NEU.FTZ.AND P0, PT, |R3|, +INF , PT ;  /* 0x7f8000000300780b */ /* 0x000fda0003f1d200 */
[----:B------:R-:W-:-:S04]  /*3380*/  @P0 FFMA R18, R3, 1.84467440737095516160e+19, RZ ;  /* 0x5f80000003120823 */ /* 0x000fc800000000ff */
[----:B------:R-:W0:Y:S02]  /*3390*/  @P0 MUFU.RSQ R11, R18 ;  /* 0x00000012000b0308 */ /* 0x000e240000001400 */
[----:B0-----:R-:W-:Y:S01]  /*33a0*/  @P0 FMUL.FTZ R21, R18, R11 ;  /* 0x0000000b12150220 */ /* 0x001fe20000410000 */
[----:B------:R-:W-:Y:S01]  /*33b0*/  @P0 FMUL.FTZ R25, R11, 0.5 ;  /* 0x3f0000000b190820 */ /* 0x000fe20000410000 */
[----:B------:R-:W-:Y:S02]  /*33c0*/  @!P0 IMAD.MOV.U32 R11, RZ, RZ, R3 ;  /* 0x000000ffff0b8224 */ /* 0x000fe400078e0003 */
[----:B------:R-:W-:-:S04]  /*33d0*/  @P0 FADD.FTZ R23, -R21, -RZ ;  /* 0x800000ff15170221 */ /* 0x000fc80000010100 */
[----:B------:R-:W-:-:S04]  /*33e0*/  @P0 FFMA R24, R21, R23, R18 ;  /* 0x0000001715180223 */ /* 0x000fc80000000012 */
[----:B------:R-:W-:-:S04]  /*33f0*/  @P0 FFMA R24, R24, R25, R21 ;  /* 0x0000001918180223 */ /* 0x000fc80000000015 */
[----:B------:R-:W-:-:S07]  /*3400*/  @P0 FMUL.FTZ R11, R24, 2.3283064365386962891e-10 ;  /* 0x2f800000180b0820 */ /* 0x000fce0000410000 */
.L_x_27:
[----:B------:R-:W-:-:S04]  /*3410*/  IMAD.MOV.U32 R21, RZ, RZ, 0x0 ;  /* 0x00000000ff157424 */ /* 0x000fc800078e00ff */
[----:B------:R-:W-:Y:S05]  /*3420*/  RET.REL.NODEC R20 `(_Z18simulate_portfolioPf) ;  /* 0xffffffc814f47950 */ /* 0x000fea0003c3ffff */
        .weak           $__internal_1_$__cuda_sm3x_div_rn_noftz_f32_slowpath
        .type           $__internal_1_$__cuda_sm3x_div_rn_noftz_f32_slowpath,@function
        .size           $__internal_1_$__cuda_sm3x_div_rn_noftz_f32_slowpath,(.L_x_42 - $__internal_1_$__cuda_sm3x_div_rn_noftz_f32_slowpath)
$__internal_1_$__cuda_sm3x_div_rn_noftz_f32_slowpath:
[--C-:B------:R-:W-:Y:S01]  /*3430*/  SHF.R.U32.HI R2, RZ, 0x17, R14.reuse ;  /* 0x00000017ff027819 */ /* 0x100fe2000001160e */
[----:B------:R-:W-:Y:S04]  /*3440*/  BSSY.RECONVERGENT B1, `(.L_x_28) ;  /* 0x000005c000017945 */ /* 0x000fe80003800200 */
[----:B------:R-:W-:Y:S01]  /*3450*/  BSSY.RELIABLE B2, `(.L_x_29) ;  /* 0x000001a000027945 */ /* 0x000fe20003800100 */
[----:B------:R-:W-:Y:S01]  /*3460*/  LOP3.LUT R5, R2, 0xff, RZ, 0xc0, !PT ;  /* 0x000000ff02057812 */ /* 0x000fe200078ec0ff */
[----:B------:R-:W-:-:S04]  /*3470*/  IMAD.MOV.U32 R2, RZ, RZ, R14 ;  /* 0x000000ffff027224 */ /* 0x000fc800078e000e */
[----:B------:R-:W-:-:S05]  /*3480*/  VIADD R6, R5, 0xffffffff ;  /* 0xffffffff05067836 */ /* 0x000fca0000000000 */
[----:B------:R-:W-:-:S13]  /*3490*/  ISETP.GT.U32.OR P0, PT, R6, 0xfd, !PT ;  /* 0x000000fd0600780c */ /* 0x000fda0007f04470 */
[----:B------:R-:W-:Y:S01]  /*34a0*/  @!P0 IMAD.MOV.U32 R3, RZ, RZ, RZ ;  /* 0x000000ffff038224 */ /* 0x000fe200078e00ff */
[----:B------:R-:W-:Y:S06]  /*34b0*/  @!P0 BRA `(.L_x_30) ;  /* 0x00000000004c8947 */ /* 0x000fec0003800000 */
[----:B------:R-:W-:-:S13]  /*34c0*/  FSETP.GTU.FTZ.AND P0, PT, |R14|, +INF , PT ;  /* 0x7f8000000e00780b */ /* 0x000fda0003f1c200 */
[----:B------:R-:W-:Y:S05]  /*34d0*/  @P0 BREAK.RELIABLE B2 ;  /* 0x0000000000020942 */ /* 0x000fea0003800100 */
[----:B------:R-:W-:Y:S05]  /*34e0*/  @P0 BRA `(.L_x_31) ;  /* 0x0000000400400947 */ /* 0x000fea0003800000 */
[----:B------:R-:W-:-:S05]  /*34f0*/  IMAD.MOV.U32 R3, RZ, RZ, 0x49742400 ;  /* 0x49742400ff037424 */ /* 0x000fca00078e00ff */
[----:B------:R-:W-:-:S13]  /*3500*/  LOP3.LUT P0, RZ, R3, 0x7fffffff, R2, 0xc8, !PT ;  /* 0x7fffffff03ff7812 */ /* 0x000fda000780c802 */
[----:B------:R-:W-:Y:S05]  /*3510*/  @!P0 BREAK.RELIABLE B2 ;  /* 0x0000000000028942 */ /* 0x000fea0003800100 */
[----:B------:R-:W-:Y:S05]  /*3520*/  @!P0 BRA `(.L_x_32) ;  /* 0x0000000400288947 */ /* 0x000fea0003800000 */
[----:B------:R-:W-:-:S13]  /*3530*/  LOP3.LUT P0, RZ, R2, 0x7fffffff, RZ, 0xc0, !PT ;  /* 0x7fffffff02ff7812 */ /* 0x000fda000780c0ff */
[----:B------:R-:W-:Y:S05]  /*3540*/  @!P0 BREAK.RELIABLE B2 ;  /* 0x0000000000028942 */ /* 0x000fea0003800100 */
[----:B------:R-:W-:Y:S05]  /*3550*/  @!P0 BRA `(.L_x_33) ;  /* 0x0000000400148947 */ /* 0x000fea0003800000 */
[----:B------:R-:W-:Y:S02]  /*3560*/  FSETP.NEU.FTZ.AND P1, PT, |R14|, +INF , PT ;  /* 0x7f8000000e00780b */ /* 0x000fe40003f3d200 */
[----:B------:R-:W-:-:S04]  /*3570*/  LOP3.LUT P0, RZ, R3, 0x7fffffff, RZ, 0xc0, !PT ;  /* 0x7fffffff03ff7812 */ /* 0x000fc8000780c0ff */
[----:B------:R-:W-:-:S13]  /*3580*/  PLOP3.LUT P0, PT, P1, P0, PT, 0x2f, 0xf2 ;  /* 0x0000000000f2781c */ /* 0x000fda0000f00577 */
[----:B------:R-:W-:Y:S05]  /*3590*/  @P0 BREAK.RELIABLE B2 ;  /* 0x0000000000020942 */ /* 0x000fea0003800100 */
[----:B------:R-:W-:Y:S05]  /*35a0*/  @P0 BRA `(.L_x_34) ;  /* 0x0000000000f40947 */ /* 0x000fea0003800000 */
[----:B------:R-:W-:-:S13]  /*35b0*/  ISETP.GE.AND P0, PT, R6, RZ, PT ;  /* 0x000000ff0600720c */ /* 0x000fda0003f06270 */
[----:B------:R-:W-:Y:S02]  /*35c0*/  @P0 IMAD.MOV.U32 R3, RZ, RZ, RZ ;  /* 0x000000ffff030224 */ /* 0x000fe400078e00ff */
[----:B------:R-:W-:Y:S01]  /*35d0*/  @!P0 FFMA R2, R14, 1.84467440737095516160e+19, RZ ;  /* 0x5f8000000e028823 */ /* 0x000fe200000000ff */
[----:B------:R-:W-:-:S07]  /*35e0*/  @!P0 IMAD.MOV.U32 R3, RZ, RZ, -0x40 ;  /* 0xffffffc0ff038424 */ /* 0x000fce00078e00ff */
.L_x_30:
[----:B------:R-:W-:Y:S05]  /*35f0*/  BSYNC.RELIABLE B2 ;  /* 0x0000000000027941 */ /* 0x000fea0003800100 */
.L_x_29:
[----:B------:R-:W-:Y:S01]  /*3600*/  UMOV UR5, 0x49742400 ;  /* 0x4974240000057882 */ /* 0x000fe20000000000 */
[----:B------:R-:W-:Y:S01]  /*3610*/  VIADD R5, R5, 0xffffff81 ;  /* 0xffffff8105057836 */ /* 0x000fe20000000000 */
[----:B------:R-:W-:Y:S01]  /*3620*/  UIADD3 UR5, UPT, UPT, UR5, -0x9800000, URZ ;  /* 0xf680000005057890 */ /* 0x000fe2000fffe0ff */
[----:B------:R-:W-:Y:S02]  /*3630*/  BSSY.RECONVERGENT B2, `(.L_x_35) ;  /* 0x0000033000027945 */ /* 0x000fe40003800200 */
[----:B------:R-:W-:Y:S01]  /*3640*/  IMAD R2, R5, -0x800000, R2 ;  /* 0xff80000005027824 */ /* 0x000fe200078e0202 */
[----:B------:R-:W-:Y:S02]  /*3650*/  IADD3 R3, PT, PT, R3, -0x13, R5 ;  /* 0xffffffed03037810 */ /* 0x000fe40007ffe005 */
[----:B------:R-:W-:-:S03]  /*3660*/  FADD.FTZ R7, -RZ, -UR5 ;  /* 0x80000005ff077e21 */ /* 0x000fc60008010100 */
[----:B------:R-:W0:Y:S02]  /*3670*/  MUFU.RCP R6, UR5 ;  /* 0x0000000500067d08 */ /* 0x000e240008001000 */
[----:B0-----:R-:W-:-:S04]  /*3680*/  FFMA R9, R6, R7, 1 ;  /* 0x3f80000006097423 */ /* 0x001fc80000000007 */
[----:B------:R-:W-:-:S04]  /*3690*/  FFMA R9, R6, R9, R6 ;  /* 0x0000000906097223 */ /* 0x000fc80000000006 */
[----:B------:R-:W-:-:S04]  /*36a0*/  FFMA R6, R2, R9, RZ ;  /* 0x0000000902067223 */ /* 0x000fc800000000ff */
[----:B------:R-:W-:-:S04]  /*36b0*/  FFMA R8, R7, R6, R2 ;  /* 0x0000000607087223 */ /* 0x000fc80000000002 */
[----:B------:R-:W-:-:S04]  /*36c0*/  FFMA R8, R9, R8, R6 ;  /* 0x0000000809087223 */ /* 0x000fc80000000006 */
[----:B------:R-:W-:-:S04]  /*36d0*/  FFMA R7, R7, R8, R2 ;  /* 0x0000000807077223 */ /* 0x000fc80000000002 */
[----:B------:R-:W-:-:S05]  /*36e0*/  FFMA R2, R9, R7, R8 ;  /* 0x0000000709027223 */ /* 0x000fca0000000008 */
[----:B------:R-:W-:-:S04]  /*36f0*/  SHF.R.U32.HI R6, RZ, 0x17, R2 ;  /* 0x00000017ff067819 */ /* 0x000fc80000011602 */
[----:B------:R-:W-:-:S05]  /*3700*/  LOP3.LUT R6, R6, 0xff, RZ, 0xc0, !PT ;  /* 0x000000ff06067812 */ /* 0x000fca00078ec0ff */
[----:B------:R-:W-:-:S04]  /*3710*/  IMAD.IADD R10, R6, 0x1, R3 ;  /* 0x00000001060a7824 */ /* 0x000fc800078e0203 */
[----:B------:R-:W-:-:S05]  /*3720*/  VIADD R5, R10, 0xffffffff ;  /* 0xffffffff0a057836 */ /* 0x000fca0000000000 */
[----:B------:R-:W-:-:S13]  /*3730*/  ISETP.GE.U32.AND P0, PT, R5, 0xfe, PT ;  /* 0x000000fe0500780c */ /* 0x000fda0003f06070 */
[----:B------:R-:W-:Y:S05]  /*3740*/  @!P0 BRA `(.L_x_36) ;  /* 0x0000000000808947 */ /* 0x000fea0003800000 */
[----:B------:R-:W-:-:S13]  /*3750*/  ISETP.GT.AND P0, PT, R10, 0xfe, PT ;  /* 0x000000fe0a00780c */ /* 0x000fda0003f04270 */
[----:B------:R-:W-:Y:S05]  /*3760*/  @P0 BRA `(.L_x_37) ;  /* 0x00000000006c0947 */ /* 0x000fea0003800000 */
[----:B------:R-:W-:-:S13]  /*3770*/  ISETP.GE.AND P0, PT, R10, 0x1, PT ;  /* 0x000000010a00780c */ /* 0x000fda0003f06270 */
[----:B------:R-:W-:Y:S05]  /*3780*/  @P0 BRA `(.L_x_38) ;  /* 0x0000000000740947 */ /* 0x000fea0003800000 */
[----:B------:R-:W-:Y:S02]  /*3790*/  ISETP.GE.AND P0, PT, R10, -0x18, PT ;  /* 0xffffffe80a00780c */ /* 0x000fe40003f06270 */
[----:B------:R-:W-:-:S11]  /*37a0*/  LOP3.LUT R2, R2, 0x80000000, RZ, 0xc0, !PT ;  /* 0x8000000002027812 */ /* 0x000fd600078ec0ff */
[----:B------:R-:W-:Y:S05]  /*37b0*/  @!P0 BRA `(.L_x_38) ;  /* 0x0000000000688947 */ /* 0x000fea0003800000 */
[CCC-:B------:R-:W-:Y:S01]  /*37c0*/  FFMA.RZ R3, R9.reuse, R7.reuse, R8.reuse ;  /* 0x0000000709037223 */ /* 0x1c0fe2000000c008 */
[-CC-:B------:R-:W-:Y:S01]  /*37d0*/  FFMA.RM R6, R9, R7.reuse, R8.reuse ;  /* 0x0000000709067223 */ /* 0x180fe20000004008 */
[C---:B------:R-:W-:Y:S02]  /*37e0*/  ISETP.NE.AND P3, PT, R10.reuse, RZ, PT ;  /* 0x000000ff0a00720c */ /* 0x040fe40003f65270 */
[C---:B------:R-:W-:Y:S02]  /*37f0*/  ISETP.NE.AND P1, PT, R10.reuse, RZ, PT ;  /* 0x000000ff0a00720c */ /* 0x040fe40003f25270 */
[----:B------:R-:W-:Y:S01]  /*3800*/  LOP3.LUT R5, R3, 0x7fffff, RZ, 0xc0, !PT ;  /* 0x007fffff03057812 */ /* 0x000fe200078ec0ff */
[----:B------:R-:W-:Y:S01]  /*3810*/  FFMA.RP R3, R9, R7, R8 ;  /* 0x0000000709037223 */ /* 0x000fe20000008008 */
[----:B------:R-:W-:Y:S02]  /*3820*/  VIADD R8, R10, 0x20 ;  /* 0x000000200a087836 */ /* 0x000fe40000000000 */
[----:B------:R-:W-:Y:S01]  /*3830*/  LOP3.LUT R5, R5, 0x800000, RZ, 0xfc, !PT ;  /* 0x0080000005057812 */ /* 0x000fe200078efcff */
[----:B------:R-:W-:Y:S01]  /*3840*/  IMAD.MOV R7, RZ, RZ, -R10 ;  /* 0x000000ffff077224 */ /* 0x000fe200078e0a0a */
[----:B------:R-:W-:-:S02]  /*3850*/  FSETP.NEU.FTZ.AND P0, PT, R3, R6, PT ;  /* 0x000000060300720b */ /* 0x000fc40003f1d000 */
[----:B------:R-:W-:Y:S02]  /*3860*/  SHF.L.U32 R8, R5, R8, RZ ;  /* 0x0000000805087219 */ /* 0x000fe400000006ff */
[----:B------:R-:W-:Y:S02]  /*3870*/  SEL R6, R7, RZ, P3 ;  /* 0x000000ff07067207 */ /* 0x000fe40001800000 */
[----:B------:R-:W-:Y:S02]  /*3880*/  ISETP.NE.AND P1, PT, R8, RZ, P1 ;  /* 0x000000ff0800720c */ /* 0x000fe40000f25270 */
[----:B------:R-:W-:Y:S02]  /*3890*/  SHF.R.U32.HI R6, RZ, R6, R5 ;  /* 0x00000006ff067219 */ /* 0x000fe40000011605 */
[----:B------:R-:W-:Y:S02]  /*38a0*/  PLOP3.LUT P0, PT, P0, P1, PT, 0xf8, 0x8f ;  /* 0x00000000008f781c */ /* 0x000fe40000703f70 */
[----:B------:R-:W-:-:S02]  /*38b0*/  SHF.R.U32.HI R8, RZ, 0x1, R6 ;  /* 0x00000001ff087819 */ /* 0x000fc40000011606 */
[----:B------:R-:W-:-:S04]  /*38c0*/  SEL R3, RZ, 0x1, !P0 ;  /* 0x00000001ff037807 */ /* 0x000fc80004000000 */
[----:B------:R-:W-:-:S04]  /*38d0*/  LOP3.LUT R3, R3, 0x1, R8, 0xf8, !PT ;  /* 0x0000000103037812 */ /* 0x000fc800078ef808 */
[----:B------:R-:W-:-:S05]  /*38e0*/  LOP3.LUT R3, R3, R6, RZ, 0xc0, !PT ;  /* 0x0000000603037212 */ /* 0x000fca00078ec0ff */
[----:B------:R-:W-:-:S05]  /*38f0*/  IMAD.IADD R3, R8, 0x1, R3 ;  /* 0x0000000108037824 */ /* 0x000fca00078e0203 */
[----:B------:R-:W-:Y:S01]  /*3900*/  LOP3.LUT R2, R3, R2, RZ, 0xfc, !PT ;  /* 0x0000000203027212 */ /* 0x000fe200078efcff */
[----:B------:R-:W-:Y:S06]  /*3910*/  BRA `(.L_x_38) ;  /* 0x0000000000107947 */ /* 0x000fec0003800000 */
.L_x_37:
[----:B------:R-:W-:-:S04]  /*3920*/  LOP3.LUT R2, R2, 0x80000000, RZ, 0xc0, !PT ;  /* 0x8000000002027812 */ /* 0x000fc800078ec0ff */
[----:B------:R-:W-:Y:S01]  /*3930*/  LOP3.LUT R2, R2, 0x7f800000, RZ, 0xfc, !PT ;  /* 0x7f80000002027812 */ /* 0x000fe200078efcff */
[----:B------:R-:W-:Y:S06]  /*3940*/  BRA `(.L_x_38) ;  /* 0x0000000000047947 */ /* 0x000fec0003800000 */
.L_x_36:
[----:B------:R-:W-:-:S07]  /*3950*/  IMAD R2, R3, 0x800000, R2 ;  /* 0x0080000003027824 */ /* 0x000fce00078e0202 */
.L_x_38:
[----:B------:R-:W-:Y:S05]  /*3960*/  BSYNC.RECONVERGENT B2 ;  /* 0x0000000000027941 */ /* 0x000fea0003800200 */
.L_x_35:
[----:B------:R-:W-:Y:S05]  /*3970*/  BRA `(.L_x_39) ;  /* 0x0000000000207947 */ /* 0x000fea0003800000 */
.L_x_34:
[----:B------:R-:W-:-:S04]  /*3980*/  LOP3.LUT R2, R3, 0x80000000, R2, 0x48, !PT ;  /* 0x8000000003027812 */ /* 0x000fc800078e4802 */
[----:B------:R-:W-:Y:S01]  /*3990*/  LOP3.LUT R2, R2, 0x7f800000, RZ, 0xfc, !PT ;  /* 0x7f80000002027812 */ /* 0x000fe200078efcff */
[----:B------:R-:W-:Y:S06]  /*39a0*/  BRA `(.L_x_39) ;  /* 0x0000000000147947 */ /* 0x000fec0003800000 */
.L_x_33:
[----:B------:R-:W-:Y:S01]  /*39b0*/  LOP3.LUT R2, R3, 0x80000000, R2, 0x48, !PT ;  /* 0x8000000003027812 */ /* 0x000fe200078e4802 */
[----:B------:R-:W-:Y:S06]  /*39c0*/  BRA `(.L_x_39) ;  /* 0x00000000000c7947 */ /* 0x000fec0003800000 */
.L_x_32:
[----:B------:R-:W0:Y:S01]  /*39d0*/  MUFU.RSQ R2, -QNAN ;  /* 0xffc0000000027908 */ /* 0x000e220000001400 */
[----:B------:R-:W-:Y:S05]  /*39e0*/  BRA `(.L_x_39) ;  /* 0x0000000000047947 */ /* 0x000fea0003800000 */
.L_x_31:
[----:B------:R-:W-:-:S07]  /*39f0*/  FADD.FTZ R2, R14, 1000000 ;  /* 0x497424000e027421 */ /* 0x000fce0000010000 */
.L_x_39:
[----:B------:R-:W-:Y:S05]  /*3a00*/  BSYNC.RECONVERGENT B1 ;  /* 0x0000000000017941 */ /* 0x000fea0003800200 */
.L_x_28:
[----:B------:R-:W-:-:S04]  /*3a10*/  IMAD.MOV.U32 R5, RZ, RZ, 0x0 ;  /* 0x00000000ff057424 */ /* 0x000fc800078e00ff */
[----:B0-----:R-:W-:Y:S05]  /*3a20*/  RET.REL.NODEC R4 `(_Z18simulate_portfolioPf) ;  /* 0xffffffc404747950 */ /* 0x001fea0003c3ffff */
.L_x_40:
[----:B------:R-:W-:-:S00]  /*3a30*/  BRA `(.L_x_40) ;  /* 0xfffffffc00fc7947 */ /* 0x000fc0000383ffff */
[----:B------:R-:W-:-:S00]  /*3a40*/  NOP ;  /* 0x0000000000007918 */ /* 0x000fc00000000000 */
        /* <DEDUP_REMOVED lines=11> */
.L_x_42:


//--------------------- .nv.global.init           --------------------------
	.section	.nv.global.init,"aw",@progbits
	.align	4
.nv.global.init:
	.type		mrg32k3aM1SubSeq,@object
	.size		mrg32k3aM1SubSeq,(mrg32k3aM2SubSeq - mrg32k3aM1SubSeq)
mrg32k3aM1SubSeq:
        /*0000*/ 	.byte	0x0b, 0xcc, 0xee, 0x04, 0x73, 0x29, 0x8b, 0x6f, 0xf6, 0x53, 0x03, 0xf6, 0x23, 0xf6, 0xea, 0xda
        /* <DEDUP_REMOVED lines=125> */
	.type		mrg32k3aM2SubSeq,@object
	.size		mrg32k3aM2SubSeq,(mrg32k3aM1 - mrg32k3aM2SubSeq)
mrg32k3aM2SubSeq:
        /* <DEDUP_REMOVED lines=126> */
	.type		mrg32k3aM1,@object
	.size		mrg32k3aM1,(mrg32k3aM1Seq - mrg32k3aM1)
mrg32k3aM1:
        /* <DEDUP_REMOVED lines=144> */
	.type		mrg32k3aM1Seq,@object
	.size		mrg32k3aM1Seq,(mrg32k3aM2 - mrg32k3aM1Seq)
mrg32k3aM1Seq:
        /* <DEDUP_REMOVED lines=144> */
	.type		mrg32k3aM2,@object
	.size		mrg32k3aM2,(mrg32k3aM2Seq - mrg32k3aM2)
mrg32k3aM2:
        /* <DEDUP_REMOVED lines=144> */
	.type		mrg32k3aM2Seq,@object
	.size		mrg32k3aM2Seq,(precalc_xorwow_matrix - mrg32k3aM2Seq)
mrg32k3aM2Seq:
        /* <DEDUP_REMOVED lines=144> */
	.type		precalc_xorwow_matrix,@object
	.size		precalc_xorwow_matrix,(precalc_xorwow_offset_matrix - precalc_xorwow_matrix)
precalc_xorwow_matrix:
        /* <DEDUP_REMOVED lines=6400> */
	.type		precalc_xorwow_offset_matrix,@object
	.size		precalc_xorwow_offset_matrix,(.L_1 - precalc_xorwow_offset_matrix)
precalc_xorwow_offset_matrix:
        /* <DEDUP_REMOVED lines=6400> */
.L_1:


//--------------------- .nv.shared._Z18simulate_portfolioPf --------------------------
	.section	.nv.shared._Z18simulate_portfolioPf,"aw",@nobits
	.sectionflags	@""
	.align	16
	.zero		1024


//--------------------- .nv.shared.reserved.0     --------------------------
	.section	.nv.shared.reserved.0,"aw",@nobits
	.weak		__nv_reservedSMEM_offset_0_alias
	.size		__nv_reservedSMEM_offset_0_alias, 0, 64
	.other		__nv_reservedSMEM_offset_0_alias,@"STO_CUDA_RESERVED_SHARED STV_DEFAULT"
__nv_reservedSMEM_offset_0_alias:
	.zero		0
	.zero		64


//--------------------- .nv.constant0._Z18simulate_portfolioPf --------------------------
	.section	.nv.constant0._Z18simulate_portfolioPf,"a",@progbits
	.sectionflags	@""
	.align	4
.nv.constant0._Z18simulate_portfolioPf:
	.zero		904


//--------------------- SYMBOLS --------------------------

	.type		.nv.reservedSmem.offset0,@object
	.size		.nv.reservedSmem.offset0,0x4
	.type		.nv.reservedSmem.cap,@object
	.size		.nv.reservedSmem.cap,0x4
